//
// Generated by NVIDIA NVVM Compiler
//
// Compiler Build ID: CL-36424714
// Cuda compilation tools, release 13.0, V13.0.88
// Based on NVVM 20.0.0
//

.version 9.0
.target sm_100
.address_size 64

	// .globl	_Z14stress_computePf
.global .align 4 .b8 __cudart_i2opi_f[24] = {65, 144, 67, 60, 153, 149, 98, 219, 192, 221, 52, 245, 209, 87, 39, 252, 41, 21, 68, 78, 110, 131, 249, 162};

.visible .entry _Z14stress_computePf(
	.param .u64 .ptr .align 1 _Z14stress_computePf_param_0
)
{
	.local .align 4 .b8 	__local_depot0[28];
	.reg .b64 	%SP;
	.reg .b64 	%SPL;
	.reg .pred 	%p<20>;
	.reg .b32 	%r<93>;
	.reg .b32 	%f<88>;
	.reg .b64 	%rd<41>;
	.reg .b64 	%fd<5>;

	mov.u64 	%SPL, __local_depot0;
	ld.param.u64 	%rd14, [_Z14stress_computePf_param_0];
	cvta.to.global.u64 	%rd15, %rd14;
	add.u64 	%rd1, %SPL, 0;
	add.u64 	%rd2, %SPL, 0;
	mov.u32 	%r29, %ctaid.x;
	mov.u32 	%r30, %ntid.x;
	mov.u32 	%r31, %tid.x;
	mad.lo.s32 	%r32, %r29, %r30, %r31;
	mul.wide.s32 	%rd18, %r32, 4;
	add.s64 	%rd3, %rd15, %rd18;
	ld.global.f32 	%f12, [%rd3];
	mul.f32 	%f13, %f12, 0f40490FD0;
	mul.f32 	%f14, %f13, 0f3F22F983;
	cvt.rni.s32.f32 	%r33, %f14;
	cvt.rn.f32.s32 	%f15, %r33;
	fma.rn.f32 	%f16, %f15, 0fBFC90FDA, %f13;
	fma.rn.f32 	%f17, %f15, 0fB3A22168, %f16;
	fma.rn.f32 	%f18, %f15, 0fA7C234C5, %f17;
	abs.f32 	%f19, %f13;
	setp.ltu.f32 	%p2, %f19, 0f47CE4780;
	setp.eq.f32 	%p3, %f19, 0f7F800000;
	mov.b32 	%r1, %f13;
	shr.u32 	%r34, %r1, 23;
	and.b32  	%r35, %r34, 224;
	add.s32 	%r36, %r35, -128;
	shl.b32 	%r37, %r1, 8;
	or.b32  	%r2, %r37, -2147483648;
	shr.u32 	%r38, %r36, 5;
	and.b32  	%r3, %r34, 31;
	mul.wide.u32 	%rd19, %r38, 4;
	sub.s64 	%rd4, %rd2, %rd19;
	sub.s32 	%r4, 32, %r3;
	mov.f32 	%f85, 0f00000000;
	mul.rn.f32 	%f20, %f13, %f85;
	sub.s64 	%rd5, %rd1, %rd19;
	fma.rn.f32 	%f21, %f12, 0f3BBB989D, 0f3F000000;
	cvt.sat.f32.f32 	%f22, %f21;
	mov.f32 	%f23, 0f4B400001;
	mov.f32 	%f24, 0f437C0000;
	fma.rm.f32 	%f25, %f22, %f24, %f23;
	add.f32 	%f26, %f25, 0fCB40007F;
	neg.f32 	%f27, %f26;
	fma.rn.f32 	%f28, %f12, 0f3FB8AA3B, %f27;
	fma.rn.f32 	%f29, %f12, 0f32A57060, %f28;
	mov.b32 	%r39, %f25;
	shl.b32 	%r40, %r39, 23;
	mov.b32 	%f30, %r40;
	ex2.approx.ftz.f32 	%f31, %f29;
	mul.f32 	%f1, %f31, %f30;
	add.f32 	%f32, %f12, 0f3F800000;
	setp.lt.f32 	%p4, %f32, 0f00800000;
	mul.f32 	%f33, %f32, 0f4B000000;
	selp.f32 	%f34, %f33, %f32, %p4;
	selp.f32 	%f35, 0fC1B80000, 0f00000000, %p4;
	mov.b32 	%r41, %f34;
	add.s32 	%r42, %r41, -1059760811;
	and.b32  	%r43, %r42, -8388608;
	sub.s32 	%r44, %r41, %r43;
	mov.b32 	%f36, %r44;
	cvt.rn.f32.s32 	%f37, %r43;
	fma.rn.f32 	%f38, %f37, 0f34000000, %f35;
	add.f32 	%f39, %f36, 0fBF800000;
	fma.rn.f32 	%f40, %f39, 0fBE055027, 0f3E1039F6;
	fma.rn.f32 	%f41, %f40, %f39, 0fBDF8CDCC;
	fma.rn.f32 	%f42, %f41, %f39, 0f3E0F2955;
	fma.rn.f32 	%f43, %f42, %f39, 0fBE2AD8B9;
	fma.rn.f32 	%f44, %f43, %f39, 0f3E4CED0B;
	fma.rn.f32 	%f45, %f44, %f39, 0fBE7FFF22;
	fma.rn.f32 	%f46, %f45, %f39, 0f3EAAAA78;
	fma.rn.f32 	%f47, %f46, %f39, 0fBF000000;
	mul.f32 	%f48, %f39, %f47;
	fma.rn.f32 	%f49, %f48, %f39, %f39;
	fma.rn.f32 	%f50, %f38, 0f3F317218, %f49;
	setp.gt.u32 	%p5, %r41, 2139095039;
	fma.rn.f32 	%f51, %f34, 0f7F800000, 0f7F800000;
	selp.f32 	%f52, %f51, %f50, %p5;
	setp.eq.f32 	%p6, %f34, 0f00000000;
	selp.f32 	%f2, 0fFF800000, %f52, %p6;
	or.pred  	%p1, %p2, %p3;
	selp.b32 	%r5, %r33, 0, %p2;
	selp.f32 	%f3, %f18, %f20, %p2;
	mov.b32 	%r84, 0;
$L__BB0_1:
	mov.u32 	%r88, %r5;
	mov.f32 	%f86, %f3;
	@%p1 bra 	$L__BB0_7;
	mov.b64 	%rd39, 0;
	mov.b32 	%r85, 0;
	mov.u64 	%rd37, __cudart_i2opi_f;
	mov.u64 	%rd38, %rd2;
$L__BB0_3:
	.pragma "nounroll";
	ld.global.nc.u32 	%r46, [%rd37];
	mad.wide.u32 	%rd22, %r46, %r2, %rd39;
	shr.u64 	%rd39, %rd22, 32;
	st.local.u32 	[%rd38], %rd22;
	add.s32 	%r85, %r85, 1;
	add.s64 	%rd38, %rd38, 4;
	add.s64 	%rd37, %rd37, 4;
	setp.ne.s32 	%p7, %r85, 6;
	@%p7 bra 	$L__BB0_3;
	setp.eq.s32 	%p8, %r3, 0;
	st.local.u32 	[%rd2+24], %rd39;
	ld.local.u32 	%r86, [%rd4+24];
	ld.local.u32 	%r87, [%rd4+20];
	@%p8 bra 	$L__BB0_6;
	shl.b32 	%r47, %r86, %r3;
	shr.u32 	%r48, %r87, %r4;
	add.s32 	%r86, %r48, %r47;
	shl.b32 	%r49, %r87, %r3;
	ld.local.u32 	%r50, [%rd4+16];
	shr.u32 	%r51, %r50, %r4;
	add.s32 	%r87, %r51, %r49;
$L__BB0_6:
	setp.lt.s32 	%p9, %r1, 0;
	shr.u32 	%r52, %r86, 30;
	shf.l.wrap.b32 	%r53, %r87, %r86, 2;
	shl.b32 	%r54, %r87, 2;
	shr.u32 	%r55, %r53, 31;
	add.s32 	%r56, %r55, %r52;
	neg.s32 	%r57, %r56;
	selp.b32 	%r88, %r57, %r56, %p9;
	xor.b32  	%r58, %r53, %r1;
	shr.s32 	%r59, %r53, 31;
	xor.b32  	%r60, %r59, %r53;
	xor.b32  	%r61, %r59, %r54;
	cvt.u64.u32 	%rd23, %r60;
	shl.b64 	%rd24, %rd23, 32;
	cvt.u64.u32 	%rd25, %r61;
	or.b64  	%rd26, %rd24, %rd25;
	cvt.rn.f64.s64 	%fd1, %rd26;
	mul.f64 	%fd2, %fd1, 0d3BF921FB54442D19;
	cvt.rn.f32.f64 	%f53, %fd2;
	neg.f32 	%f54, %f53;
	setp.lt.s32 	%p10, %r58, 0;
	selp.f32 	%f86, %f54, %f53, %p10;
$L__BB0_7:
	mul.rn.f32 	%f55, %f86, %f86;
	and.b32  	%r62, %r88, 1;
	setp.eq.b32 	%p11, %r62, 1;
	selp.f32 	%f56, 0f3F800000, %f86, %p11;
	fma.rn.f32 	%f57, %f55, %f56, 0f00000000;
	fma.rn.f32 	%f58, %f55, 0f37CBAC00, 0fBAB607ED;
	selp.f32 	%f59, %f58, 0fB94D4153, %p11;
	selp.f32 	%f60, 0f3D2AAABB, 0f3C0885E4, %p11;
	fma.rn.f32 	%f61, %f59, %f55, %f60;
	selp.f32 	%f62, 0fBEFFFFFF, 0fBE2AAAA8, %p11;
	fma.rn.f32 	%f63, %f61, %f55, %f62;
	fma.rn.f32 	%f64, %f63, %f57, %f56;
	and.b32  	%r63, %r88, 2;
	setp.eq.s32 	%p12, %r63, 0;
	mov.f32 	%f65, 0f00000000;
	sub.f32 	%f66, %f65, %f64;
	selp.f32 	%f67, %f64, %f66, %p12;
	add.f32 	%f7, %f85, %f67;
	mov.u32 	%r92, %r5;
	mov.f32 	%f87, %f3;
	@%p1 bra 	$L__BB0_13;
	mov.b64 	%rd40, 0;
	mov.b32 	%r89, 0;
$L__BB0_9:
	.pragma "nounroll";
	mul.wide.u32 	%rd28, %r89, 4;
	mov.u64 	%rd29, __cudart_i2opi_f;
	add.s64 	%rd30, %rd29, %rd28;
	ld.global.nc.u32 	%r65, [%rd30];
	mad.wide.u32 	%rd31, %r65, %r2, %rd40;
	shr.u64 	%rd40, %rd31, 32;
	add.s64 	%rd32, %rd1, %rd28;
	st.local.u32 	[%rd32], %rd31;
	add.s32 	%r89, %r89, 1;
	setp.ne.s32 	%p13, %r89, 6;
	@%p13 bra 	$L__BB0_9;
	setp.eq.s32 	%p14, %r3, 0;
	st.local.u32 	[%rd1+24], %rd40;
	ld.local.u32 	%r90, [%rd5+24];
	ld.local.u32 	%r91, [%rd5+20];
	@%p14 bra 	$L__BB0_12;
	shl.b32 	%r66, %r90, %r3;
	shr.u32 	%r67, %r91, %r4;
	add.s32 	%r90, %r67, %r66;
	shl.b32 	%r68, %r91, %r3;
	ld.local.u32 	%r69, [%rd5+16];
	shr.u32 	%r70, %r69, %r4;
	add.s32 	%r91, %r70, %r68;
$L__BB0_12:
	setp.lt.s32 	%p15, %r1, 0;
	shr.u32 	%r71, %r90, 30;
	shf.l.wrap.b32 	%r72, %r91, %r90, 2;
	shl.b32 	%r73, %r91, 2;
	shr.u32 	%r74, %r72, 31;
	add.s32 	%r75, %r74, %r71;
	neg.s32 	%r76, %r75;
	selp.b32 	%r92, %r76, %r75, %p15;
	xor.b32  	%r77, %r72, %r1;
	shr.s32 	%r78, %r72, 31;
	xor.b32  	%r79, %r78, %r72;
	xor.b32  	%r80, %r78, %r73;
	cvt.u64.u32 	%rd33, %r79;
	shl.b64 	%rd34, %rd33, 32;
	cvt.u64.u32 	%rd35, %r80;
	or.b64  	%rd36, %rd34, %rd35;
	cvt.rn.f64.s64 	%fd3, %rd36;
	mul.f64 	%fd4, %fd3, 0d3BF921FB54442D19;
	cvt.rn.f32.f64 	%f68, %fd4;
	neg.f32 	%f69, %f68;
	setp.lt.s32 	%p16, %r77, 0;
	selp.f32 	%f87, %f69, %f68, %p16;
$L__BB0_13:
	add.s32 	%r81, %r92, 1;
	mul.rn.f32 	%f70, %f87, %f87;
	and.b32  	%r82, %r92, 1;
	setp.eq.b32 	%p17, %r82, 1;
	selp.f32 	%f71, %f87, 0f3F800000, %p17;
	fma.rn.f32 	%f72, %f70, %f71, 0f00000000;
	fma.rn.f32 	%f73, %f70, 0f37CBAC00, 0fBAB607ED;
	selp.f32 	%f74, 0fB94D4153, %f73, %p17;
	selp.f32 	%f75, 0f3C0885E4, 0f3D2AAABB, %p17;
	fma.rn.f32 	%f76, %f74, %f70, %f75;
	selp.f32 	%f77, 0fBE2AAAA8, 0fBEFFFFFF, %p17;
	fma.rn.f32 	%f78, %f76, %f70, %f77;
	fma.rn.f32 	%f79, %f78, %f72, %f71;
	and.b32  	%r83, %r81, 2;
	setp.eq.s32 	%p18, %r83, 0;
	mov.f32 	%f80, 0f00000000;
	sub.f32 	%f81, %f80, %f79;
	selp.f32 	%f82, %f79, %f81, %p18;
	add.f32 	%f83, %f7, %f82;
	add.f32 	%f84, %f83, %f1;
	add.f32 	%f85, %f84, %f2;
	add.s32 	%r84, %r84, 1;
	setp.ne.s32 	%p19, %r84, 1000;
	@%p19 bra 	$L__BB0_1;
	st.global.f32 	[%rd3], %f85;
	ret;

}
	// .globl	_Z13stress_memoryPf
.visible .entry _Z13stress_memoryPf(
	.param .u64 .ptr .align 1 _Z13stress_memoryPf_param_0
)
{
	.reg .pred 	%p<2>;
	.reg .b32 	%r<12>;
	.reg .b32 	%f<68>;
	.reg .b64 	%rd<8>;

	ld.param.u64 	%rd3, [_Z13stress_memoryPf_param_0];
	cvta.to.global.u64 	%rd1, %rd3;
	mov.u32 	%r7, %ctaid.x;
	mov.u32 	%r8, %ntid.x;
	mov.u32 	%r9, %tid.x;
	mad.lo.s32 	%r1, %r7, %r8, %r9;
	add.s64 	%rd2, %rd1, 16384;
	mov.f32 	%f67, 0f00000000;
	mov.b32 	%r11, 0;
	mov.u32 	%r10, %r1;
$L__BB1_1:
	mul.wide.s32 	%rd4, %r10, 4;
	add.s64 	%rd5, %rd2, %rd4;
	ld.global.f32 	%f4, [%rd5+-16384];
	add.f32 	%f5, %f67, %f4;
	ld.global.f32 	%f6, [%rd5+-16380];
	add.f32 	%f7, %f5, %f6;
	ld.global.f32 	%f8, [%rd5+-16376];
	add.f32 	%f9, %f7, %f8;
	ld.global.f32 	%f10, [%rd5+-16372];
	add.f32 	%f11, %f9, %f10;
	ld.global.f32 	%f12, [%rd5+-12288];
	add.f32 	%f13, %f11, %f12;
	ld.global.f32 	%f14, [%rd5+-12284];
	add.f32 	%f15, %f13, %f14;
	ld.global.f32 	%f16, [%rd5+-12280];
	add.f32 	%f17, %f15, %f16;
	ld.global.f32 	%f18, [%rd5+-12276];
	add.f32 	%f19, %f17, %f18;
	ld.global.f32 	%f20, [%rd5+-8192];
	add.f32 	%f21, %f19, %f20;
	ld.global.f32 	%f22, [%rd5+-8188];
	add.f32 	%f23, %f21, %f22;
	ld.global.f32 	%f24, [%rd5+-8184];
	add.f32 	%f25, %f23, %f24;
	ld.global.f32 	%f26, [%rd5+-8180];
	add.f32 	%f27, %f25, %f26;
	ld.global.f32 	%f28, [%rd5+-4096];
	add.f32 	%f29, %f27, %f28;
	ld.global.f32 	%f30, [%rd5+-4092];
	add.f32 	%f31, %f29, %f30;
	ld.global.f32 	%f32, [%rd5+-4088];
	add.f32 	%f33, %f31, %f32;
	ld.global.f32 	%f34, [%rd5+-4084];
	add.f32 	%f35, %f33, %f34;
	ld.global.f32 	%f36, [%rd5];
	add.f32 	%f37, %f35, %f36;
	ld.global.f32 	%f38, [%rd5+4];
	add.f32 	%f39, %f37, %f38;
	ld.global.f32 	%f40, [%rd5+8];
	add.f32 	%f41, %f39, %f40;
	ld.global.f32 	%f42, [%rd5+12];
	add.f32 	%f43, %f41, %f42;
	ld.global.f32 	%f44, [%rd5+4096];
	add.f32 	%f45, %f43, %f44;
	ld.global.f32 	%f46, [%rd5+4100];
	add.f32 	%f47, %f45, %f46;
	ld.global.f32 	%f48, [%rd5+4104];
	add.f32 	%f49, %f47, %f48;
	ld.global.f32 	%f50, [%rd5+4108];
	add.f32 	%f51, %f49, %f50;
	ld.global.f32 	%f52, [%rd5+8192];
	add.f32 	%f53, %f51, %f52;
	ld.global.f32 	%f54, [%rd5+8196];
	add.f32 	%f55, %f53, %f54;
	ld.global.f32 	%f56, [%rd5+8200];
	add.f32 	%f57, %f55, %f56;
	ld.global.f32 	%f58, [%rd5+8204];
	add.f32 	%f59, %f57, %f58;
	ld.global.f32 	%f60, [%rd5+12288];
	add.f32 	%f61, %f59, %f60;
	ld.global.f32 	%f62, [%rd5+12292];
	add.f32 	%f63, %f61, %f62;
	ld.global.f32 	%f64, [%rd5+12296];
	add.f32 	%f65, %f63, %f64;
	ld.global.f32 	%f66, [%rd5+12300];
	add.f32 	%f67, %f65, %f66;
	add.s32 	%r11, %r11, 8;
	add.s32 	%r10, %r10, 8192;
	setp.ne.s32 	%p1, %r11, 1000;
	@%p1 bra 	$L__BB1_1;
	mul.wide.s32 	%rd6, %r1, 4;
	add.s64 	%rd7, %rd1, %rd6;
	st.global.f32 	[%rd7], %f67;
	ret;

}
	// .globl	_Z9stress_xuPf
.visible .entry _Z9stress_xuPf(
	.param .u64 .ptr .align 1 _Z9stress_xuPf_param_0
)
{
	.reg .pred 	%p<2>;
	.reg .b32 	%r<9>;
	.reg .b32 	%f<45>;
	.reg .b64 	%rd<5>;

	ld.param.u64 	%rd2, [_Z9stress_xuPf_param_0];
	cvta.to.global.u64 	%rd3, %rd2;
	mov.u32 	%r4, %ctaid.x;
	mov.u32 	%r5, %ntid.x;
	mov.u32 	%r6, %tid.x;
	mad.lo.s32 	%r7, %r4, %r5, %r6;
	mul.wide.s32 	%rd4, %r7, 4;
	add.s64 	%rd1, %rd3, %rd4;
	ld.global.f32 	%f8, [%rd1];
	mul.f32 	%f9, %f8, 0f40490FD0;
	sin.approx.f32 	%f1, %f9;
	cos.approx.f32 	%f2, %f9;
	mul.f32 	%f10, %f8, 0f3FB8AA3B;
	ex2.approx.f32 	%f3, %f10;
	add.f32 	%f11, %f8, 0f3F800000;
	lg2.approx.f32 	%f12, %f11;
	mul.f32 	%f4, %f12, 0f3F317218;
	mov.f32 	%f44, 0f00000000;
	mov.b32 	%r8, 0;
$L__BB2_1:
	add.f32 	%f13, %f44, %f1;
	add.f32 	%f14, %f13, %f2;
	add.f32 	%f15, %f14, %f3;
	add.f32 	%f16, %f15, %f4;
	add.f32 	%f17, %f16, %f1;
	add.f32 	%f18, %f17, %f2;
	add.f32 	%f19, %f18, %f3;
	add.f32 	%f20, %f19, %f4;
	add.f32 	%f21, %f20, %f1;
	add.f32 	%f22, %f21, %f2;
	add.f32 	%f23, %f22, %f3;
	add.f32 	%f24, %f23, %f4;
	add.f32 	%f25, %f24, %f1;
	add.f32 	%f26, %f25, %f2;
	add.f32 	%f27, %f26, %f3;
	add.f32 	%f28, %f27, %f4;
	add.f32 	%f29, %f28, %f1;
	add.f32 	%f30, %f29, %f2;
	add.f32 	%f31, %f30, %f3;
	add.f32 	%f32, %f31, %f4;
	add.f32 	%f33, %f32, %f1;
	add.f32 	%f34, %f33, %f2;
	add.f32 	%f35, %f34, %f3;
	add.f32 	%f36, %f35, %f4;
	add.f32 	%f37, %f36, %f1;
	add.f32 	%f38, %f37, %f2;
	add.f32 	%f39, %f38, %f3;
	add.f32 	%f40, %f39, %f4;
	add.f32 	%f41, %f40, %f1;
	add.f32 	%f42, %f41, %f2;
	add.f32 	%f43, %f42, %f3;
	add.f32 	%f44, %f43, %f4;
	add.s32 	%r8, %r8, 8;
	setp.ne.s32 	%p1, %r8, 1000;
	@%p1 bra 	$L__BB2_1;
	st.global.f32 	[%rd1], %f44;
	ret;

}
	// .globl	_Z13stress_atomicPf
.visible .entry _Z13stress_atomicPf(
	.param .u64 .ptr .align 1 _Z13stress_atomicPf_param_0
)
{
	.reg .pred 	%p<2>;
	.reg .b32 	%r<10>;
	.reg .b32 	%f<33>;
	.reg .b64 	%rd<6>;

	mov.b32 	%r9, 0;
	mov.u32 	%r4, %ctaid.x;
	mov.u32 	%r5, %ntid.x;
	mov.u32 	%r6, %tid.x;
	mad.lo.s32 	%r7, %r4, %r5, %r6;
	mul.wide.s32 	%rd4, %r7, 4;
$L__BB3_1:
	ld.param.u64 	%rd5, [_Z13stress_atomicPf_param_0];
	cvta.to.global.u64 	%rd3, %rd5;
	add.s64 	%rd1, %rd3, %rd4;
	atom.global.add.f32 	%f1, [%rd1], 0f3F800000;
	atom.global.add.f32 	%f2, [%rd1], 0f40000000;
	atom.global.add.f32 	%f3, [%rd1], 0f40400000;
	atom.global.add.f32 	%f4, [%rd1], 0f40800000;
	atom.global.add.f32 	%f5, [%rd1], 0f3F800000;
	atom.global.add.f32 	%f6, [%rd1], 0f40000000;
	atom.global.add.f32 	%f7, [%rd1], 0f40400000;
	atom.global.add.f32 	%f8, [%rd1], 0f40800000;
	atom.global.add.f32 	%f9, [%rd1], 0f3F800000;
	atom.global.add.f32 	%f10, [%rd1], 0f40000000;
	atom.global.add.f32 	%f11, [%rd1], 0f40400000;
	atom.global.add.f32 	%f12, [%rd1], 0f40800000;
	atom.global.add.f32 	%f13, [%rd1], 0f3F800000;
	atom.global.add.f32 	%f14, [%rd1], 0f40000000;
	atom.global.add.f32 	%f15, [%rd1], 0f40400000;
	atom.global.add.f32 	%f16, [%rd1], 0f40800000;
	atom.global.add.f32 	%f17, [%rd1], 0f3F800000;
	atom.global.add.f32 	%f18, [%rd1], 0f40000000;
	atom.global.add.f32 	%f19, [%rd1], 0f40400000;
	atom.global.add.f32 	%f20, [%rd1], 0f40800000;
	atom.global.add.f32 	%f21, [%rd1], 0f3F800000;
	atom.global.add.f32 	%f22, [%rd1], 0f40000000;
	atom.global.add.f32 	%f23, [%rd1], 0f40400000;
	atom.global.add.f32 	%f24, [%rd1], 0f40800000;
	atom.global.add.f32 	%f25, [%rd1], 0f3F800000;
	atom.global.add.f32 	%f26, [%rd1], 0f40000000;
	atom.global.add.f32 	%f27, [%rd1], 0f40400000;
	atom.global.add.f32 	%f28, [%rd1], 0f40800000;
	atom.global.add.f32 	%f29, [%rd1], 0f3F800000;
	atom.global.add.f32 	%f30, [%rd1], 0f40000000;
	atom.global.add.f32 	%f31, [%rd1], 0f40400000;
	atom.global.add.f32 	%f32, [%rd1], 0f40800000;
	add.s32 	%r9, %r9, 8;
	setp.ne.s32 	%p1, %r9, 1000;
	@%p1 bra 	$L__BB3_1;
	mov.b32 	%r8, 0;
	st.global.u32 	[%rd1], %r8;
	ret;

}


// ===== COMPILED SASS (sm_100) =====

	.target	sm_100

	.elftype	@"ET_EXEC"


//--------------------- .note.nv.tkinfo           --------------------------
	.section	.note.nv.tkinfo,"",@"SHT_NOTE"
	.sectionflags	@"SHF_NOTE_NV_TKINFO"
	.tkinfo
        /*0018*/ 	.word	0x00000002
        /*0030*/ 	.string	""
        /*0030*/ 	.string	"ptxas"
        /*0030*/ 	.string	"Cuda compilation tools, release 13.0, V13.0.88"
        /*0030*/ 	.string	"Build cuda_13.0.r13.0/compiler.36424714_0"
        /*0030*/ 	.string	"-arch sm_100 -m 64 "



//--------------------- .note.nv.cuinfo           --------------------------
	.section	.note.nv.cuinfo,"",@"SHT_NOTE"
	.sectionflags	@"SHF_NOTE_NV_CUINFO"
        /*0018*/ 	.short	0x0002
        /*001a*/ 	.short	0x0064
        /*001c*/ 	.short	0x0082
	.zero		2


//--------------------- .nv.info                  --------------------------
	.section	.nv.info,"",@"SHT_CUDA_INFO"
	.align	4


	//----- nvinfo : EIATTR_REGCOUNT
	.align		4
        /*0000*/ 	.byte	0x04, 0x2f
        /*0002*/ 	.short	(.L_2 - .L_1)
	.align		4
.L_1:
        /*0004*/ 	.word	index@(_Z14stress_computePf)
        /*0008*/ 	.word	0x00000020


	//----- nvinfo : EIATTR_FRAME_SIZE
	.align		4
.L_2:
        /*000c*/ 	.byte	0x04, 0x11
        /*000e*/ 	.short	(.L_4 - .L_3)
	.align		4
.L_3:
        /*0010*/ 	.word	index@(_Z14stress_computePf)
        /*0014*/ 	.word	0x00000000


	//----- nvinfo : EIATTR_REGCOUNT
	.align		4
.L_4:
        /*0018*/ 	.byte	0x04, 0x2f
        /*001a*/ 	.short	(.L_6 - .L_5)
	.align		4
.L_5:
        /*001c*/ 	.word	index@(_Z13stress_memoryPf)
        /*0020*/ 	.word	0x0000001f


	//----- nvinfo : EIATTR_FRAME_SIZE
	.align		4
.L_6:
        /*0024*/ 	.byte	0x04, 0x11
        /*0026*/ 	.short	(.L_8 - .L_7)
	.align		4
.L_7:
        /*0028*/ 	.word	index@(_Z13stress_memoryPf)
        /*002c*/ 	.word	0x00000000


	//----- nvinfo : EIATTR_REGCOUNT
	.align		4
.L_8:
        /*0030*/ 	.byte	0x04, 0x2f
        /*0032*/ 	.short	(.L_10 - .L_9)
	.align		4
.L_9:
        /*0034*/ 	.word	index@(_Z9stress_xuPf)
        /*0038*/ 	.word	0x0000000d


	//----- nvinfo : EIATTR_FRAME_SIZE
	.align		4
.L_10:
        /*003c*/ 	.byte	0x04, 0x11
        /*003e*/ 	.short	(.L_12 - .L_11)
	.align		4
.L_11:
        /*0040*/ 	.word	index@(_Z9stress_xuPf)
        /*0044*/ 	.word	0x00000000


	//----- nvinfo : EIATTR_REGCOUNT
	.align		4
.L_12:
        /*0048*/ 	.byte	0x04, 0x2f
        /*004a*/ 	.short	(.L_14 - .L_13)
	.align		4
.L_13:
        /*004c*/ 	.word	index@(_Z13stress_atomicPf)
        /*0050*/ 	.word	0x00000012


	//----- nvinfo : EIATTR_FRAME_SIZE
	.align		4
.L_14:
        /*0054*/ 	.byte	0x04, 0x11
        /*0056*/ 	.short	(.L_16 - .L_15)
	.align		4
.L_15:
        /*0058*/ 	.word	index@(_Z13stress_atomicPf)
        /*005c*/ 	.word	0x00000000


	//----- nvinfo : EIATTR_MIN_STACK_SIZE
	.align		4
.L_16:
        /*0060*/ 	.byte	0x04, 0x12
        /*0062*/ 	.short	(.L_18 - .L_17)
	.align		4
.L_17:
        /*0064*/ 	.word	index@(_Z13stress_atomicPf)
        /*0068*/ 	.word	0x00000000


	//----- nvinfo : EIATTR_MIN_STACK_SIZE
	.align		4
.L_18:
        /*006c*/ 	.byte	0x04, 0x12
        /*006e*/ 	.short	(.L_20 - .L_19)
	.align		4
.L_19:
        /*0070*/ 	.word	index@(_Z9stress_xuPf)
        /*0074*/ 	.word	0x00000000


	//----- nvinfo : EIATTR_MIN_STACK_SIZE
	.align		4
.L_20:
        /*0078*/ 	.byte	0x04, 0x12
        /*007a*/ 	.short	(.L_22 - .L_21)
	.align		4
.L_21:
        /*007c*/ 	.word	index@(_Z13stress_memoryPf)
        /*0080*/ 	.word	0x00000000


	//----- nvinfo : EIATTR_MIN_STACK_SIZE
	.align		4
.L_22:
        /*0084*/ 	.byte	0x04, 0x12
        /*0086*/ 	.short	(.L_24 - .L_23)
	.align		4
.L_23:
        /*0088*/ 	.word	index@(_Z14stress_computePf)
        /*008c*/ 	.word	0x00000000
.L_24:


//--------------------- .nv.compat                --------------------------
	.section	.nv.compat,"",@"SHT_CUDA_COMPAT_INFO"
	.align	4
        /*0000*/ 	.byte	0x02, 0x09, 0x00, 0x00, 0x02, 0x02, 0x01, 0x00, 0x02, 0x05, 0x05, 0x00, 0x03, 0x07, 0x01, 0x01
        /*0010*/ 	.byte	0x02, 0x03, 0x00, 0x00, 0x02, 0x06, 0x01, 0x00, 0x04, 0x0b, 0x08, 0x00, 0x01, 0x00, 0x00, 0x00
        /*0020*/ 	.byte	0x00, 0x00, 0x00, 0x00


//--------------------- .nv.info._Z13stress_atomicPf --------------------------
	.section	.nv.info._Z13stress_atomicPf,"",@"SHT_CUDA_INFO"
	.sectionflags	@""
	.align	4


	//----- nvinfo : EIATTR_CUDA_API_VERSION
	.align		4
        /*0000*/ 	.byte	0x04, 0x37
        /*0002*/ 	.short	(.L_26 - .L_25)
.L_25:
        /*0004*/ 	.word	0x00000082


	//----- nvinfo : EIATTR_KPARAM_INFO
	.align		4
.L_26:
        /*0008*/ 	.byte	0x04, 0x17
        /*000a*/ 	.short	(.L_28 - .L_27)
.L_27:
        /*000c*/ 	.word	0x00000000
        /*0010*/ 	.short	0x0000
        /*0012*/ 	.short	0x0000
        /*0014*/ 	.byte	0x00, 0xf5, 0x21, 0x00


	//----- nvinfo : EIATTR_SPARSE_MMA_MASK
	.align		4
.L_28:
        /*0018*/ 	.byte	0x03, 0x50
        /*001a*/ 	.short	0x0000


	//----- nvinfo : EIATTR_MAXREG_COUNT
	.align		4
        /*001c*/ 	.byte	0x03, 0x1b
        /*001e*/ 	.short	0x00ff


	//----- nvinfo : EIATTR_MERCURY_ISA_VERSION
	.align		4
        /*0020*/ 	.byte	0x03, 0x5f
        /*0022*/ 	.short	0x0101


	//----- nvinfo : EIATTR_VRC_CTA_INIT_COUNT
	.align		4
        /*0024*/ 	.byte	0x02, 0x4a
	.zero		1
	.zero		1


	//----- nvinfo : EIATTR_EXIT_INSTR_OFFSETS
	.align		4
        /*0028*/ 	.byte	0x04, 0x1c
        /*002a*/ 	.short	(.L_30 - .L_29)


	//   ....[0]....
.L_29:
        /*002c*/ 	.word	0x00000b10


	//----- nvinfo : EIATTR_CBANK_PARAM_SIZE
	.align		4
.L_30:
        /*0030*/ 	.byte	0x03, 0x19
        /*0032*/ 	.short	0x0008


	//----- nvinfo : EIATTR_PARAM_CBANK
	.align		4
        /*0034*/ 	.byte	0x04, 0x0a
        /*0036*/ 	.short	(.L_32 - .L_31)
	.align		4
.L_31:
        /*0038*/ 	.word	index@(.nv.constant0._Z13stress_atomicPf)
        /*003c*/ 	.short	0x0380
        /*003e*/ 	.short	0x0008


	//----- nvinfo : EIATTR_SW_WAR
	.align		4
.L_32:
        /*0040*/ 	.byte	0x04, 0x36
        /*0042*/ 	.short	(.L_34 - .L_33)
.L_33:
        /*0044*/ 	.word	0x00000008
.L_34:


//--------------------- .nv.info._Z9stress_xuPf   --------------------------
	.section	.nv.info._Z9stress_xuPf,"",@"SHT_CUDA_INFO"
	.sectionflags	@""
	.align	4


	//----- nvinfo : EIATTR_CUDA_API_VERSION
	.align		4
        /*0000*/ 	.byte	0x04, 0x37
        /*0002*/ 	.short	(.L_36 - .L_35)
.L_35:
        /*0004*/ 	.word	0x00000082


	//----- nvinfo : EIATTR_KPARAM_INFO
	.align		4
.L_36:
        /*0008*/ 	.byte	0x04, 0x17
        /*000a*/ 	.short	(.L_38 - .L_37)
.L_37:
        /*000c*/ 	.word	0x00000000
        /*0010*/ 	.short	0x0000
        /*0012*/ 	.short	0x0000
        /*0014*/ 	.byte	0x00, 0xf5, 0x21, 0x00


	//----- nvinfo : EIATTR_SPARSE_MMA_MASK
	.align		4
.L_38:
        /*0018*/ 	.byte	0x03, 0x50
        /*001a*/ 	.short	0x0000


	//----- nvinfo : EIATTR_MAXREG_COUNT
	.align		4
        /*001c*/ 	.byte	0x03, 0x1b
        /*001e*/ 	.short	0x00ff


	//----- nvinfo : EIATTR_MERCURY_ISA_VERSION
	.align		4
        /*0020*/ 	.byte	0x03, 0x5f
        /*0022*/ 	.short	0x0101


	//----- nvinfo : EIATTR_VRC_CTA_INIT_COUNT
	.align		4
        /*0024*/ 	.byte	0x02, 0x4a
	.zero		1
	.zero		1


	//----- nvinfo : EIATTR_EXIT_INSTR_OFFSETS
	.align		4
        /*0028*/ 	.byte	0x04, 0x1c
        /*002a*/ 	.short	(.L_40 - .L_39)


	//   ....[0]....
.L_39:
        /*002c*/ 	.word	0x00000bd0


	//----- nvinfo : EIATTR_CBANK_PARAM_SIZE
	.align		4
.L_40:
        /*0030*/ 	.byte	0x03, 0x19
        /*0032*/ 	.short	0x0008


	//----- nvinfo : EIATTR_PARAM_CBANK
	.align		4
        /*0034*/ 	.byte	0x04, 0x0a
        /*0036*/ 	.short	(.L_42 - .L_41)
	.align		4
.L_41:
        /*0038*/ 	.word	index@(.nv.constant0._Z9stress_xuPf)
        /*003c*/ 	.short	0x0380
        /*003e*/ 	.short	0x0008


	//----- nvinfo : EIATTR_SW_WAR
	.align		4
.L_42:
        /*0040*/ 	.byte	0x04, 0x36
        /*0042*/ 	.short	(.L_44 - .L_43)
.L_43:
        /*0044*/ 	.word	0x00000008
.L_44:


//--------------------- .nv.info._Z13stress_memoryPf --------------------------
	.section	.nv.info._Z13stress_memoryPf,"",@"SHT_CUDA_INFO"
	.sectionflags	@""
	.align	4


	//----- nvinfo : EIATTR_CUDA_API_VERSION
	.align		4
        /*0000*/ 	.byte	0x04, 0x37
        /*0002*/ 	.short	(.L_46 - .L_45)
.L_45:
        /*0004*/ 	.word	0x00000082


	//----- nvinfo : EIATTR_KPARAM_INFO
	.align		4
.L_46:
        /*0008*/ 	.byte	0x04, 0x17
        /*000a*/ 	.short	(.L_48 - .L_47)
.L_47:
        /*000c*/ 	.word	0x00000000
        /*0010*/ 	.short	0x0000
        /*0012*/ 	.short	0x0000
        /*0014*/ 	.byte	0x00, 0xf5, 0x21, 0x00


	//----- nvinfo : EIATTR_SPARSE_MMA_MASK
	.align		4
.L_48:
        /*0018*/ 	.byte	0x03, 0x50
        /*001a*/ 	.short	0x0000


	//----- nvinfo : EIATTR_MAXREG_COUNT
	.align		4
        /*001c*/ 	.byte	0x03, 0x1b
        /*001e*/ 	.short	0x00ff


	//----- nvinfo : EIATTR_MERCURY_ISA_VERSION
	.align		4
        /*0020*/ 	.byte	0x03, 0x5f
        /*0022*/ 	.short	0x0101


	//----- nvinfo : EIATTR_VRC_CTA_INIT_COUNT
	.align		4
        /*0024*/ 	.byte	0x02, 0x4a
	.zero		1
	.zero		1


	//----- nvinfo : EIATTR_EXIT_INSTR_OFFSETS
	.align		4
        /*0028*/ 	.byte	0x04, 0x1c
        /*002a*/ 	.short	(.L_50 - .L_49)


	//   ....[0]....
.L_49:
        /*002c*/ 	.word	0x00000560


	//----- nvinfo : EIATTR_CBANK_PARAM_SIZE
	.align		4
.L_50:
        /*0030*/ 	.byte	0x03, 0x19
        /*0032*/ 	.short	0x0008


	//----- nvinfo : EIATTR_PARAM_CBANK
	.align		4
        /*0034*/ 	.byte	0x04, 0x0a
        /*0036*/ 	.short	(.L_52 - .L_51)
	.align		4
.L_51:
        /*0038*/ 	.word	index@(.nv.constant0._Z13stress_memoryPf)
        /*003c*/ 	.short	0x0380
        /*003e*/ 	.short	0x0008


	//----- nvinfo : EIATTR_SW_WAR
	.align		4
.L_52:
        /*0040*/ 	.byte	0x04, 0x36
        /*0042*/ 	.short	(.L_54 - .L_53)
.L_53:
        /*0044*/ 	.word	0x00000008
.L_54:


//--------------------- .nv.info._Z14stress_computePf --------------------------
	.section	.nv.info._Z14stress_computePf,"",@"SHT_CUDA_INFO"
	.sectionflags	@""
	.align	4


	//----- nvinfo : EIATTR_CUDA_API_VERSION
	.align		4
        /*0000*/ 	.byte	0x04, 0x37
        /*0002*/ 	.short	(.L_56 - .L_55)
.L_55:
        /*0004*/ 	.word	0x00000082


	//----- nvinfo : EIATTR_KPARAM_INFO
	.align		4
.L_56:
        /*0008*/ 	.byte	0x04, 0x17
        /*000a*/ 	.short	(.L_58 - .L_57)
.L_57:
        /*000c*/ 	.word	0x00000000
        /*0010*/ 	.short	0x0000
        /*0012*/ 	.short	0x0000
        /*0014*/ 	.byte	0x00, 0xf5, 0x21, 0x00


	//----- nvinfo : EIATTR_SPARSE_MMA_MASK
	.align		4
.L_58:
        /*0018*/ 	.byte	0x03, 0x50
        /*001a*/ 	.short	0x0000


	//----- nvinfo : EIATTR_MAXREG_COUNT
	.align		4
        /*001c*/ 	.byte	0x03, 0x1b
        /*001e*/ 	.short	0x00ff


	//----- nvinfo : EIATTR_MERCURY_ISA_VERSION
	.align		4
        /*0020*/ 	.byte	0x03, 0x5f
        /*0022*/ 	.short	0x0101


	//----- nvinfo : EIATTR_VRC_CTA_INIT_COUNT
	.align		4
        /*0024*/ 	.byte	0x02, 0x4a
	.zero		1
	.zero		1


	//----- nvinfo : EIATTR_EXIT_INSTR_OFFSETS
	.align		4
        /*0028*/ 	.byte	0x04, 0x1c
        /*002a*/ 	.short	(.L_60 - .L_59)


	//   ....[0]....
.L_59:
        /*002c*/ 	.word	0x00001210


	//----- nvinfo : EIATTR_CRS_STACK_SIZE
	.align		4
.L_60:
        /*0030*/ 	.byte	0x04, 0x1e
        /*0032*/ 	.short	(.L_62 - .L_61)
.L_61:
        /*0034*/ 	.word	0x00000000


	//----- nvinfo : EIATTR_CBANK_PARAM_SIZE
	.align		4
.L_62:
        /*0038*/ 	.byte	0x03, 0x19
        /*003a*/ 	.short	0x0008


	//----- nvinfo : EIATTR_PARAM_CBANK
	.align		4
        /*003c*/ 	.byte	0x04, 0x0a
        /*003e*/ 	.short	(.L_64 - .L_63)
	.align		4
.L_63:
        /*0040*/ 	.word	index@(.nv.constant0._Z14stress_computePf)
        /*0044*/ 	.short	0x0380
        /*0046*/ 	.short	0x0008


	//----- nvinfo : EIATTR_SW_WAR
	.align		4
.L_64:
        /*0048*/ 	.byte	0x04, 0x36
        /*004a*/ 	.short	(.L_66 - .L_65)
.L_65:
        /*004c*/ 	.word	0x00000008
.L_66:


//--------------------- .nv.callgraph             --------------------------
	.section	.nv.callgraph,"",@"SHT_CUDA_CALLGRAPH"
	.align	4
	.sectionentsize	8
	.align		4
        /*0000*/ 	.word	0x00000000
	.align		4
        /*0004*/ 	.word	0xffffffff
	.align		4
        /*0008*/ 	.word	0x00000000
	.align		4
        /*000c*/ 	.word	0xfffffffe
	.align		4
        /*0010*/ 	.word	0x00000000
	.align		4
        /*0014*/ 	.word	0xfffffffd
	.align		4
        /*0018*/ 	.word	0x00000000
	.align		4
        /*001c*/ 	.word	0xfffffffc


//--------------------- .nv.constant4             --------------------------
	.section	.nv.constant4,"a",@progbits
	.align	8
	.align		8
.nv.constant4:
        /*0000*/ 	.dword	__cudart_i2opi_f


//--------------------- .text._Z13stress_atomicPf --------------------------
	.section	.text._Z13stress_atomicPf,"ax",@progbits
	.align	128
        .global         _Z13stress_atomicPf
        .type           _Z13stress_atomicPf,@function
        .size           _Z13stress_atomicPf,(.L_x_18 - _Z13stress_atomicPf)
        .other          _Z13stress_atomicPf,@"STO_CUDA_ENTRY STV_DEFAULT"
_Z13stress_atomicPf:
.text._Z13stress_atomicPf:
[----:B------:R-:W-:Y:S01]  /*0000*/  LDC R1, c[0x0][0x37c] ;  /* 0x0000df00ff017b82 */ /* 0x000fe20000000800 */
[----:B------:R-:W0:Y:S07]  /*0010*/  S2R R0, SR_TID.X ;  /* 0x0000000000007919 */ /* 0x000e2e0000002100 */
[----:B------:R-:W0:Y:S01]  /*0020*/  S2UR UR4, SR_CTAID.X ;  /* 0x00000000000479c3 */ /* 0x000e220000002500 */
[----:B------:R-:W1:Y:S07]  /*0030*/  LDCU.64 UR6, c[0x0][0x358] ;  /* 0x00006b00ff0677ac */ /* 0x000e6e0008000a00 */
[----:B------:R-:W0:Y:S08]  /*0040*/  LDC R7, c[0x0][0x360] ;  /* 0x0000d800ff077b82 */ /* 0x000e300000000800 */
[----:B------:R-:W2:Y:S01]  /*0050*/  LDC.64 R4, c[0x0][0x380] ;  /* 0x0000e000ff047b82 */ /* 0x000ea20000000a00 */
[----:B0-----:R-:W-:Y:S01]  /*0060*/  IMAD R7, R7, UR4, R0 ;  /* 0x0000000407077c24 */ /* 0x001fe2000f8e0200 */
[----:B-1----:R-:W-:-:S06]  /*0070*/  UMOV UR4, URZ ;  /* 0x000000ff00047c82 */ /* 0x002fcc0008000000 */
.L_x_0:
[----:B------:R-:W-:Y:S02]  /*0080*/  HFMA2 R9, -RZ, RZ, 1.875, 0 ;  /* 0x3f800000ff097431 */ /* 0x000fe400000001ff */
[----:B--2---:R-:W-:-:S04]  /*0090*/  IMAD.WIDE R2, R7, 0x4, R4 ;  /* 0x0000000407027825 */ /* 0x004fc800078e0204 */
[----:B------:R-:W-:Y:S01]  /*00a0*/  HFMA2 R13, -RZ, RZ, 2.125, 0 ;  /* 0x40400000ff0d7431 */ /* 0x000fe200000001ff */
[----:B------:R-:W-:Y:S02]  /*00b0*/  MOV R11, 0x40000000 ;  /* 0x40000000000b7802 */ /* 0x000fe40000000f00 */
[----:B------:R-:W-:Y:S01]  /*00c0*/  MOV R15, 0x40800000 ;  /* 0x40800000000f7802 */ /* 0x000fe20000000f00 */
[----:B------:R0:W-:Y:S04]  /*00d0*/  REDG.E.ADD.F32.FTZ.RN.STRONG.GPU desc[UR6][R2.64], R9 ;  /* 0x00000009020079a6 */ /* 0x0001e8000c12f306 */
        /* <DEDUP_REMOVED lines=158> */
[----:B------:R0:W-:Y:S01]  /*0ac0*/  REDG.E.ADD.F32.FTZ.RN.STRONG.GPU desc[UR6][R2.64], R15 ;  /* 0x0000000f020079a6 */ /* 0x0001e2000c12f306 */
[----:B------:R-:W-:-:S04]  /*0ad0*/  UIADD3 UR4, UPT, UPT, UR4, 0x28, URZ ;  /* 0x0000002804047890 */ /* 0x000fc8000fffe0ff */
[----:B------:R-:W-:-:S09]  /*0ae0*/  UISETP.NE.AND UP0, UPT, UR4, 0x3e8, UPT ;  /* 0x000003e80400788c */ /* 0x000fd2000bf05270 */
[----:B0-----:R-:W-:Y:S05]  /*0af0*/  BRA.U UP0, `(.L_x_0) ;  /* 0xfffffff500607547 */ /* 0x001fea000b83ffff */
[----:B------:R-:W-:Y:S01]  /*0b00*/  STG.E desc[UR6][R2.64], RZ ;  /* 0x000000ff02007986 */ /* 0x000fe2000c101906 */
[----:B------:R-:W-:Y:S05]  /*0b10*/  EXIT ;  /* 0x000000000000794d */ /* 0x000fea0003800000 */
.L_x_1:
[----:B------:R-:W-:-:S00]  /*0b20*/  BRA `(.L_x_1) ;  /* 0xfffffffc00fc7947 */ /* 0x000fc0000383ffff */
[----:B------:R-:W-:-:S00]  /*0b30*/  NOP ;  /* 0x0000000000007918 */ /* 0x000fc00000000000 */
        /* <DEDUP_REMOVED lines=12> */
.L_x_18:


//--------------------- .text._Z9stress_xuPf      --------------------------
	.section	.text._Z9stress_xuPf,"ax",@progbits
	.align	128
        .global         _Z9stress_xuPf
        .type           _Z9stress_xuPf,@function
        .size           _Z9stress_xuPf,(.L_x_19 - _Z9stress_xuPf)
        .other          _Z9stress_xuPf,@"STO_CUDA_ENTRY STV_DEFAULT"
_Z9stress_xuPf:
.text._Z9stress_xuPf:
[----:B------:R-:W-:Y:S01]  /*0000*/  LDC R1, c[0x0][0x37c] ;  /* 0x0000df00ff017b82 */ /* 0x000fe20000000800 */
[----:B------:R-:W0:Y:S07]  /*0010*/  S2R R0, SR_TID.X ;  /* 0x0000000000007919 */ /* 0x000e2e0000002100 */
[----:B------:R-:W0:Y:S01]  /*0020*/  S2UR UR4, SR_CTAID.X ;  /* 0x00000000000479c3 */ /* 0x000e220000002500 */
[----:B------:R-:W1:Y:S07]  /*0030*/  LDCU.64 UR6, c[0x0][0x358] ;  /* 0x00006b00ff0677ac */ /* 0x000e6e0008000a00 */
[----:B------:R-:W0:Y:S08]  /*0040*/  LDC R5, c[0x0][0x360] ;  /* 0x0000d800ff057b82 */ /* 0x000e300000000800 */
[----:B------:R-:W2:Y:S01]  /*0050*/  LDC.64 R2, c[0x0][0x380] ;  /* 0x0000e000ff027b82 */ /* 0x000ea20000000a00 */
[----:B0-----:R-:W-:-:S04]  /*0060*/  IMAD R5, R5, UR4, R0 ;  /* 0x0000000405057c24 */ /* 0x001fc8000f8e0200 */
[----:B--2---:R-:W-:-:S05]  /*0070*/  IMAD.WIDE R2, R5, 0x4, R2 ;  /* 0x0000000405027825 */ /* 0x004fca00078e0202 */
[----:B-1----:R-:W2:Y:S01]  /*0080*/  LDG.E R0, desc[UR6][R2.64] ;  /* 0x0000000602007981 */ /* 0x002ea2000c1e1900 */
[----:B------:R-:W-:Y:S01]  /*0090*/  HFMA2 R9, -RZ, RZ, 0, 0 ;  /* 0x00000000ff097431 */ /* 0x000fe200000001ff */
[----:B------:R-:W-:Y:S01]  /*00a0*/  UMOV UR4, URZ ;  /* 0x000000ff00047c82 */ /* 0x000fe20008000000 */
[C---:B--2---:R-:W-:Y:S01]  /*00b0*/  FMUL R7, R0.reuse, 1.4426950216293334961 ;  /* 0x3fb8aa3b00077820 */ /* 0x044fe20000400000 */
[C---:B------:R-:W-:Y:S01]  /*00c0*/  FADD R8, R0.reuse, 1 ;  /* 0x3f80000000087421 */ /* 0x040fe20000000000 */
[----:B------:R-:W-:-:S03]  /*00d0*/  FMUL R0, R0, 3.141590118408203125 ;  /* 0x40490fd000007820 */ /* 0x000fc60000400000 */
[----:B------:R-:W-:Y:S01]  /*00e0*/  FSETP.GEU.AND P0, PT, R7, -126, PT ;  /* 0xc2fc00000700780b */ /* 0x000fe20003f0e000 */
[----:B------:R-:W-:Y:S01]  /*00f0*/  FMUL.RZ R10, R0, 0.15915493667125701904 ;  /* 0x3e22f983000a7820 */ /* 0x000fe2000040c000 */
[----:B------:R-:W-:-:S03]  /*0100*/  FSETP.GEU.AND P1, PT, |R8|, 1.175494350822287508e-38, PT ;  /* 0x008000000800780b */ /* 0x000fc60003f2e200 */
[----:B------:R-:W-:Y:S08]  /*0110*/  MUFU.SIN R0, R10 ;  /* 0x0000000a00007308 */ /* 0x000ff00000000400 */
[----:B------:R-:W-:Y:S01]  /*0120*/  @!P0 FMUL R7, R7, 0.5 ;  /* 0x3f00000007078820 */ /* 0x000fe20000400000 */
[----:B------:R-:W-:Y:S01]  /*0130*/  MUFU.COS R6, R10 ;  /* 0x0000000a00067308 */ /* 0x000fe20000000000 */
[----:B------:R-:W-:-:S07]  /*0140*/  @!P1 FMUL R8, R8, 16777216 ;  /* 0x4b80000008089820 */ /* 0x000fce0000400000 */
[----:B------:R-:W0:Y:S08]  /*0150*/  MUFU.EX2 R4, R7 ;  /* 0x0000000700047308 */ /* 0x000e300000000800 */
[----:B------:R-:W1:Y:S01]  /*0160*/  MUFU.LG2 R5, R8 ;  /* 0x0000000800057308 */ /* 0x000e620000000c00 */
[----:B0-----:R-:W-:Y:S01]  /*0170*/  @!P0 FMUL R4, R4, R4 ;  /* 0x0000000404048220 */ /* 0x001fe20000400000 */
[----:B-1----:R-:W-:-:S07]  /*0180*/  @!P1 FADD R5, R5, -24 ;  /* 0xc1c0000005059421 */ /* 0x002fce0000000000 */
.L_x_2:
[----:B------:R-:W-:Y:S01]  /*0190*/  FADD R9, R0, R9 ;  /* 0x0000000900097221 */ /* 0x000fe20000000000 */
[----:B------:R-:W-:-:S03]  /*01a0*/  UIADD3 UR4, UPT, UPT, UR4, 0x28, URZ ;  /* 0x0000002804047890 */ /* 0x000fc6000fffe0ff */
[----:B------:R-:W-:Y:S01]  /*01b0*/  FADD R9, R6, R9 ;  /* 0x0000000906097221 */ /* 0x000fe20000000000 */
[----:B------:R-:W-:-:S03]  /*01c0*/  UISETP.NE.AND UP0, UPT, UR4, 0x3e8, UPT ;  /* 0x000003e80400788c */ /* 0x000fc6000bf05270 */
[----:B------:R-:W-:-:S04]  /*01d0*/  FADD R8, R4, R9 ;  /* 0x0000000904087221 */ /* 0x000fc80000000000 */
[----:B------:R-:W-:-:S04]  /*01e0*/  FFMA R7, R5, 0.69314718246459960938, R8 ;  /* 0x3f31721805077823 */ /* 0x000fc80000000008 */
[----:B------:R-:W-:-:S04]  /*01f0*/  FADD R7, R0, R7 ;  /* 0x0000000700077221 */ /* 0x000fc80000000000 */
[----:B------:R-:W-:-:S04]  /*0200*/  FADD R7, R6, R7 ;  /* 0x0000000706077221 */ /* 0x000fc80000000000 */
        /* <DEDUP_REMOVED lines=153> */
[----:B------:R-:W-:Y:S01]  /*0ba0*/  FFMA R9, R5, 0.69314718246459960938, R8 ;  /* 0x3f31721805097823 */ /* 0x000fe20000000008 */
[----:B------:R-:W-:Y:S06]  /*0bb0*/  BRA.U UP0, `(.L_x_2) ;  /* 0xfffffff500747547 */ /* 0x000fec000b83ffff */
[----:B------:R-:W-:Y:S01]  /*0bc0*/  STG.E desc[UR6][R2.64], R9 ;  /* 0x0000000902007986 */ /* 0x000fe2000c101906 */
[----:B------:R-:W-:Y:S05]  /*0bd0*/  EXIT ;  /* 0x000000000000794d */ /* 0x000fea0003800000 */
.L_x_3:
        /* <DEDUP_REMOVED lines=10> */
.L_x_19:


//--------------------- .text._Z13stress_memoryPf --------------------------
	.section	.text._Z13stress_memoryPf,"ax",@progbits
	.align	128
        .global         _Z13stress_memoryPf
        .type           _Z13stress_memoryPf,@function
        .size           _Z13stress_memoryPf,(.L_x_20 - _Z13stress_memoryPf)
        .other          _Z13stress_memoryPf,@"STO_CUDA_ENTRY STV_DEFAULT"
_Z13stress_memoryPf:
.text._Z13stress_memoryPf:
[----:B------:R-:W-:Y:S01]  /*0000*/  LDC R1, c[0x0][0x37c] ;  /* 0x0000df00ff017b82 */ /* 0x000fe20000000800 */
[----:B------:R-:W0:Y:S07]  /*0010*/  S2R R3, SR_TID.X ;  /* 0x0000000000037919 */ /* 0x000e2e0000002100 */
[----:B------:R-:W0:Y:S01]  /*0020*/  S2UR UR4, SR_CTAID.X ;  /* 0x00000000000479c3 */ /* 0x000e220000002500 */
[----:B------:R-:W1:Y:S01]  /*0030*/  LDCU.64 UR6, c[0x0][0x380] ;  /* 0x00007000ff0677ac */ /* 0x000e620008000a00 */
[----:B------:R-:W-:Y:S01]  /*0040*/  HFMA2 R20, -RZ, RZ, 0, 0 ;  /* 0x00000000ff147431 */ /* 0x000fe200000001ff */
[----:B------:R-:W2:Y:S05]  /*0050*/  LDCU.64 UR8, c[0x0][0x358] ;  /* 0x00006b00ff0877ac */ /* 0x000eaa0008000a00 */
[----:B------:R-:W0:Y:S01]  /*0060*/  LDC R0, c[0x0][0x360] ;  /* 0x0000d800ff007b82 */ /* 0x000e220000000800 */
[----:B-1----:R-:W-:-:S04]  /*0070*/  UIADD3 UR5, UP0, UPT, UR6, 0x4000, URZ ;  /* 0x0000400006057890 */ /* 0x002fc8000ff1e0ff */
[----:B------:R-:W-:Y:S01]  /*0080*/  UIADD3.X UR6, UPT, UPT, URZ, UR7, URZ, UP0, !UPT ;  /* 0x00000007ff067290 */ /* 0x000fe200087fe4ff */
[----:B0-----:R-:W-:Y:S01]  /*0090*/  IMAD R0, R0, UR4, R3 ;  /* 0x0000000400007c24 */ /* 0x001fe2000f8e0203 */
[----:B------:R-:W-:-:S04]  /*00a0*/  UMOV UR4, URZ ;  /* 0x000000ff00047c82 */ /* 0x000fc80008000000 */
[----:B--2---:R-:W-:-:S07]  /*00b0*/  MOV R4, R0 ;  /* 0x0000000000047202 */ /* 0x004fce0000000f00 */
.L_x_4:
[----:B------:R-:W-:Y:S02]  /*00c0*/  MOV R2, UR5 ;  /* 0x0000000500027c02 */ /* 0x000fe40008000f00 */
[----:B------:R-:W-:-:S03]  /*00d0*/  MOV R3, UR6 ;  /* 0x0000000600037c02 */ /* 0x000fc60008000f00 */
[----:B------:R-:W-:-:S05]  /*00e0*/  IMAD.WIDE R2, R4, 0x4, R2 ;  /* 0x0000000404027825 */ /* 0x000fca00078e0202 */
[----:B------:R-:W2:Y:S04]  /*00f0*/  LDG.E R21, desc[UR8][R2.64+-0x4000] ;  /* 0xffc0000802157981 */ /* 0x000ea8000c1e1900 */
[----:B------:R-:W3:Y:S04]  /*0100*/  LDG.E R27, desc[UR8][R2.64+-0x3ffc] ;  /* 0xffc00408021b7981 */ /* 0x000ee8000c1e1900 */
[----:B------:R-:W4:Y:S04]  /*0110*/  LDG.E R22, desc[UR8][R2.64+-0x3ff8] ;  /* 0xffc0080802167981 */ /* 0x000f28000c1e1900 */
[----:B------:R-:W5:Y:S04]  /*0120*/  LDG.E R23, desc[UR8][R2.64+-0x3ff4] ;  /* 0xffc00c0802177981 */ /* 0x000f68000c1e1900 */
        /* <DEDUP_REMOVED lines=16> */
[----:B------:R-:W5:Y:S01]  /*0230*/  LDG.E R19, desc[UR8][R2.64+0x1000] ;  /* 0x0010000802137981 */ /* 0x000f62000c1e1900 */
[----:B--2---:R-:W-:-:S03]  /*0240*/  FADD R20, R21, R20 ;  /* 0x0000001415147221 */ /* 0x004fc60000000000 */
[----:B------:R-:W2:Y:S01]  /*0250*/  LDG.E R21, desc[UR8][R2.64+0x1004] ;  /* 0x0010040802157981 */ /* 0x000ea2000c1e1900 */
[----:B---3--:R-:W-:-:S03]  /*0260*/  FADD R27, R20, R27 ;  /* 0x0000001b141b7221 */ /* 0x008fc60000000000 */
[----:B------:R-:W3:Y:S01]  /*0270*/  LDG.E R20, desc[UR8][R2.64+0x1008] ;  /* 0x0010080802147981 */ /* 0x000ee2000c1e1900 */
[----:B----4-:R-:W-:-:S03]  /*0280*/  FADD R26, R27, R22 ;  /* 0x000000161b1a7221 */ /* 0x010fc60000000000 */
[----:B------:R-:W4:Y:S01]  /*0290*/  LDG.E R22, desc[UR8][R2.64+0x100c] ;  /* 0x00100c0802167981 */ /* 0x000f22000c1e1900 */
[----:B-----5:R-:W-:-:S03]  /*02a0*/  FADD R27, R26, R23 ;  /* 0x000000171a1b7221 */ /* 0x020fc60000000000 */
[----:B------:R-:W5:Y:S01]  /*02b0*/  LDG.E R23, desc[UR8][R2.64+0x2000] ;  /* 0x0020000802177981 */ /* 0x000f62000c1e1900 */
[----:B------:R-:W-:-:S03]  /*02c0*/  FADD R26, R27, R24 ;  /* 0x000000181b1a7221 */ /* 0x000fc60000000000 */
        /* <DEDUP_REMOVED lines=10> */
[----:B------:R-:W5:Y:S04]  /*0370*/  LDG.E R8, desc[UR8][R2.64+0x3008] ;  /* 0x0030080802087981 */ /* 0x000f68000c1e1900 */
[----:B------:R-:W5:Y:S01]  /*0380*/  LDG.E R26, desc[UR8][R2.64+0x300c] ;  /* 0x00300c08021a7981 */ /* 0x000f62000c1e1900 */
[----:B------:R-:W-:Y:S01]  /*0390*/  FADD R9, R28, R9 ;  /* 0x000000091c097221 */ /* 0x000fe20000000000 */
[----:B------:R-:W-:Y:S01]  /*03a0*/  UIADD3 UR4, UPT, UPT, UR4, 0x8, URZ ;  /* 0x0000000804047890 */ /* 0x000fe2000fffe0ff */
[----:B------:R-:W-:Y:S02]  /*03b0*/  IADD3 R4, PT, PT, R4, 0x2000, RZ ;  /* 0x0000200004047810 */ /* 0x000fe40007ffe0ff */
[----:B------:R-:W-:Y:S01]  /*03c0*/  FADD R10, R9, R10 ;  /* 0x0000000a090a7221 */ /* 0x000fe20000000000 */
[----:B------:R-:W-:-:S03]  /*03d0*/  UISETP.NE.AND UP0, UPT, UR4, 0x3e8, UPT ;  /* 0x000003e80400788c */ /* 0x000fc6000bf05270 */
[----:B------:R-:W-:-:S04]  /*03e0*/  FADD R11, R10, R11 ;  /* 0x0000000b0a0b7221 */ /* 0x000fc80000000000 */
        /* <DEDUP_REMOVED lines=8> */
[----:B--2---:R-:W-:-:S04]  /*0470*/  FADD R21, R18, R21 ;  /* 0x0000001512157221 */ /* 0x004fc80000000000 */
[----:B---3--:R-:W-:-:S04]  /*0480*/  FADD R21, R21, R20 ;  /* 0x0000001415157221 */ /* 0x008fc80000000000 */
[----:B----4-:R-:W-:-:S04]  /*0490*/  FADD R22, R21, R22 ;  /* 0x0000001615167221 */ /* 0x010fc80000000000 */
[----:B-----5:R-:W-:-:S04]  /*04a0*/  FADD R23, R22, R23 ;  /* 0x0000001716177221 */ /* 0x020fc80000000000 */
[----:B------:R-:W-:-:S04]  /*04b0*/  FADD R24, R23, R24 ;  /* 0x0000001817187221 */ /* 0x000fc80000000000 */
[----:B------:R-:W-:-:S04]  /*04c0*/  FADD R24, R24, R25 ;  /* 0x0000001918187221 */ /* 0x000fc80000000000 */
[----:B------:R-:W-:-:S04]  /*04d0*/  FADD R5, R24, R5 ;  /* 0x0000000518057221 */ /* 0x000fc80000000000 */
[----:B------:R-:W-:-:S04]  /*04e0*/  FADD R6, R5, R6 ;  /* 0x0000000605067221 */ /* 0x000fc80000000000 */
[----:B------:R-:W-:-:S04]  /*04f0*/  FADD R7, R6, R7 ;  /* 0x0000000706077221 */ /* 0x000fc80000000000 */
[----:B------:R-:W-:-:S04]  /*0500*/  FADD R7, R7, R8 ;  /* 0x0000000807077221 */ /* 0x000fc80000000000 */
[----:B------:R-:W-:Y:S01]  /*0510*/  FADD R20, R7, R26 ;  /* 0x0000001a07147221 */ /* 0x000fe20000000000 */
[----:B------:R-:W-:Y:S06]  /*0520*/  BRA.U UP0, `(.L_x_4) ;  /* 0xfffffff900e47547 */ /* 0x000fec000b83ffff */
[----:B------:R-:W0:Y:S02]  /*0530*/  LDC.64 R2, c[0x0][0x380] ;  /* 0x0000e000ff027b82 */ /* 0x000e240000000a00 */
[----:B0-----:R-:W-:-:S05]  /*0540*/  IMAD.WIDE R2, R0, 0x4, R2 ;  /* 0x0000000400027825 */ /* 0x001fca00078e0202 */
[----:B------:R-:W-:Y:S01]  /*0550*/  STG.E desc[UR8][R2.64], R20 ;  /* 0x0000001402007986 */ /* 0x000fe2000c101908 */
[----:B------:R-:W-:Y:S05]  /*0560*/  EXIT ;  /* 0x000000000000794d */ /* 0x000fea0003800000 */
.L_x_5:
        /* <DEDUP_REMOVED lines=9> */
.L_x_20:


//--------------------- .text._Z14stress_computePf --------------------------
	.section	.text._Z14stress_computePf,"ax",@progbits
	.align	128
        .global         _Z14stress_computePf
        .type           _Z14stress_computePf,@function
        .size           _Z14stress_computePf,(.L_x_21 - _Z14stress_computePf)
        .other          _Z14stress_computePf,@"STO_CUDA_ENTRY STV_DEFAULT"
_Z14stress_computePf:
.text._Z14stress_computePf:
        /* <DEDUP_REMOVED lines=9> */
[----:B------:R-:W-:Y:S02]  /*0090*/  HFMA2 R10, -RZ, RZ, 1.5048828125, 33.21875 ;  /* 0x3e055027ff0a7431 */ /* 0x000fe400000001ff */
[----:B------:R-:W-:Y:S01]  /*00a0*/  IMAD.MOV.U32 R7, RZ, RZ, 0x3bbb989d ;  /* 0x3bbb989dff077424 */ /* 0x000fe200078e00ff */
[----:B------:R-:W-:Y:S01]  /*00b0*/  UMOV UR4, URZ ;  /* 0x000000ff00047c82 */ /* 0x000fe20008000000 */
[----:B------:R-:W-:Y:S02]  /*00c0*/  IMAD.MOV.U32 R9, RZ, RZ, 0x437c0000 ;  /* 0x437c0000ff097424 */ /* 0x000fe400078e00ff */
[----:B------:R-:W-:Y:S02]  /*00d0*/  IMAD.MOV.U32 R27, RZ, RZ, RZ ;  /* 0x000000ffff1b7224 */ /* 0x000fe400078e00ff */
[C---:B--2---:R-:W-:Y:S01]  /*00e0*/  FADD R4, R2.reuse, 1 ;  /* 0x3f80000002047421 */ /* 0x044fe20000000000 */
[C---:B------:R-:W-:Y:S01]  /*00f0*/  FFMA.SAT R6, R2.reuse, R7, 0.5 ;  /* 0x3f00000002067423 */ /* 0x040fe20000002007 */
[----:B------:R-:W-:-:S03]  /*0100*/  FMUL R0, R2, 3.141590118408203125 ;  /* 0x40490fd002007820 */ /* 0x000fc60000400000 */
[----:B------:R-:W-:Y:S01]  /*0110*/  FSETP.GEU.AND P0, PT, R4, 1.175494350822287508e-38, PT ;  /* 0x008000000400780b */ /* 0x000fe20003f0e000 */
[----:B------:R-:W-:Y:S01]  /*0120*/  FFMA.RM R8, R6, R9, 12582913 ;  /* 0x4b40000106087423 */ /* 0x000fe20000004009 */
[C---:B------:R-:W-:Y:S01]  /*0130*/  FMUL R6, R0.reuse, 0.63661974668502807617 ;  /* 0x3f22f98300067820 */ /* 0x040fe20000400000 */
[----:B------:R-:W-:Y:S02]  /*0140*/  FSETP.GE.AND P1, PT, |R0|, 105615, PT ;  /* 0x47ce47800000780b */ /* 0x000fe40003f26200 */
[----:B------:R-:W-:Y:S01]  /*0150*/  FADD R7, R8, -12583039 ;  /* 0xcb40007f08077421 */ /* 0x000fe20000000000 */
[----:B------:R-:W-:Y:S02]  /*0160*/  FSEL R11, RZ, -23, P0 ;  /* 0xc1b80000ff0b7808 */ /* 0x000fe40000000000 */
[----:B------:R-:W0:Y:S01]  /*0170*/  F2I.NTZ R6, R6 ;  /* 0x0000000600067305 */ /* 0x000e220000203100 */
[----:B------:R-:W-:-:S04]  /*0180*/  FFMA R7, R2, 1.4426950216293334961, -R7 ;  /* 0x3fb8aa3b02077823 */ /* 0x000fc80000000807 */
[----:B------:R-:W-:Y:S01]  /*0190*/  @!P0 FMUL R4, R4, 8388608 ;  /* 0x4b00000004048820 */ /* 0x000fe20000400000 */
[----:B------:R-:W-:-:S03]  /*01a0*/  FFMA R9, R2, 1.925963033500011079e-08, R7 ;  /* 0x32a5706002097823 */ /* 0x000fc60000000007 */
[C---:B------:R-:W-:Y:S01]  /*01b0*/  VIADD R5, R4.reuse, 0xc0d55555 ;  /* 0xc0d5555504057836 */ /* 0x040fe20000000000 */
[C---:B------:R-:W-:Y:S02]  /*01c0*/  ISETP.GT.U32.AND P0, PT, R4.reuse, 0x7f7fffff, PT ;  /* 0x7f7fffff0400780c */ /* 0x040fe40003f04070 */
[----:B------:R-:W1:Y:S01]  /*01d0*/  MUFU.EX2 R9, R9 ;  /* 0x0000000900097308 */ /* 0x000e620000000800 */
[C---:B------:R-:W-:Y:S02]  /*01e0*/  FSETP.NEU.AND P2, PT, R4.reuse, RZ, PT ;  /* 0x000000ff0400720b */ /* 0x040fe40003f4d000 */
[----:B------:R-:W-:Y:S02]  /*01f0*/  LOP3.LUT R5, R5, 0xff800000, RZ, 0xc0, !PT ;  /* 0xff80000005057812 */ /* 0x000fe400078ec0ff */
[----:B0-----:R-:W-:Y:S02]  /*0200*/  I2FP.F32.S32 R7, R6 ;  /* 0x0000000600077245 */ /* 0x001fe40000201400 */
[----:B------:R-:W-:Y:S01]  /*0210*/  I2FP.F32.S32 R12, R5 ;  /* 0x00000005000c7245 */ /* 0x000fe20000201400 */
[----:B------:R-:W-:Y:S01]  /*0220*/  IMAD.IADD R3, R4, 0x1, -R5 ;  /* 0x0000000104037824 */ /* 0x000fe200078e0a05 */
[----:B------:R-:W-:-:S02]  /*0230*/  SHF.R.U32.HI R5, RZ, 0x17, R0 ;  /* 0x00000017ff057819 */ /* 0x000fc40000011600 */
[----:B------:R-:W-:Y:S01]  /*0240*/  SEL R6, R6, RZ, !P1 ;  /* 0x000000ff06067207 */ /* 0x000fe20004800000 */
[----:B------:R-:W-:Y:S01]  /*0250*/  FADD R3, R3, -1 ;  /* 0xbf80000003037421 */ /* 0x000fe20000000000 */
[----:B------:R-:W-:-:S03]  /*0260*/  FFMA R11, R12, 1.1920928955078125e-07, R11 ;  /* 0x340000000c0b7823 */ /* 0x000fc6000000000b */
[----:B------:R-:W-:-:S04]  /*0270*/  FFMA R10, R3, -R10, 0.14084610342979431152 ;  /* 0x3e1039f6030a7423 */ /* 0x000fc8000000080a */
[----:B------:R-:W-:-:S04]  /*0280*/  FFMA R10, R3, R10, -0.12148627638816833496 ;  /* 0xbdf8cdcc030a7423 */ /* 0x000fc8000000000a */
[----:B------:R-:W-:-:S04]  /*0290*/  FFMA R10, R3, R10, 0.13980610668659210205 ;  /* 0x3e0f2955030a7423 */ /* 0x000fc8000000000a */
[----:B------:R-:W-:-:S04]  /*02a0*/  FFMA R10, R3, R10, -0.16684235632419586182 ;  /* 0xbe2ad8b9030a7423 */ /* 0x000fc8000000000a */
[----:B------:R-:W-:-:S04]  /*02b0*/  FFMA R10, R3, R10, 0.20012299716472625732 ;  /* 0x3e4ced0b030a7423 */ /* 0x000fc8000000000a */
[----:B------:R-:W-:-:S04]  /*02c0*/  FFMA R10, R3, R10, -0.24999669194221496582 ;  /* 0xbe7fff22030a7423 */ /* 0x000fc8000000000a */
[----:B------:R-:W-:Y:S01]  /*02d0*/  FFMA R2, R3, R10, 0.33333182334899902344 ;  /* 0x3eaaaa7803027423 */ /* 0x000fe2000000000a */
[----:B------:R-:W-:-:S03]  /*02e0*/  IMAD.SHL.U32 R10, R8, 0x800000, RZ ;  /* 0x00800000080a7824 */ /* 0x000fc600078e00ff */
[----:B------:R-:W-:Y:S01]  /*02f0*/  FFMA R8, R3, R2, -0.5 ;  /* 0xbf00000003087423 */ /* 0x000fe20000000002 */
[----:B------:R-:W-:-:S03]  /*0300*/  FFMA R2, R7, -1.5707962512969970703, R0 ;  /* 0xbfc90fda07027823 */ /* 0x000fc60000000000 */
[----:B------:R-:W-:Y:S01]  /*0310*/  FMUL R16, R3, R8 ;  /* 0x0000000803107220 */ /* 0x000fe20000400000 */
[----:B------:R-:W-:Y:S01]  /*0320*/  FFMA R8, R7, -7.5497894158615963534e-08, R2 ;  /* 0xb3a2216807087823 */ /* 0x000fe20000000002 */
[----:B-1----:R-:W-:Y:S01]  /*0330*/  FMUL R2, R10, R9 ;  /* 0x000000090a027220 */ /* 0x002fe20000400000 */
[----:B------:R-:W-:Y:S02]  /*0340*/  IMAD.MOV.U32 R9, RZ, RZ, 0x7f800000 ;  /* 0x7f800000ff097424 */ /* 0x000fe400078e00ff */
[----:B------:R-:W-:Y:S01]  /*0350*/  FFMA R16, R3, R16, R3 ;  /* 0x0000001003107223 */ /* 0x000fe20000000003 */
[----:B------:R-:W-:Y:S01]  /*0360*/  FFMA R3, R7, -5.3903029534742383927e-15, R8 ;  /* 0xa7c234c507037823 */ /* 0x000fe20000000008 */
[----:B------:R-:W-:Y:S01]  /*0370*/  LOP3.LUT R7, R5, 0xe0, RZ, 0xc0, !PT ;  /* 0x000000e005077812 */ /* 0x000fe200078ec0ff */
[----:B------:R-:W-:Y:S02]  /*0380*/  IMAD.SHL.U32 R8, R0, 0x100, RZ ;  /* 0x0000010000087824 */ /* 0x000fe400078e00ff */
[----:B------:R-:W-:Y:S01]  /*0390*/  FFMA R11, R11, 0.69314718246459960938, R16 ;  /* 0x3f3172180b0b7823 */ /* 0x000fe20000000010 */
[----:B------:R-:W-:Y:S01]  /*03a0*/  @P0 FFMA R11, R4, R9, +INF ;  /* 0x7f800000040b0423 */ /* 0x000fe20000000009 */
[----:B------:R-:W-:Y:S01]  /*03b0*/  IADD3 R7, PT, PT, R7, -0x80, RZ ;  /* 0xffffff8007077810 */ /* 0x000fe20007ffe0ff */
[----:B------:R-:W-:Y:S01]  /*03c0*/  @P1 FMUL R3, RZ, R0 ;  /* 0x00000000ff031220 */ /* 0x000fe20000400000 */
[----:B------:R-:W-:-:S02]  /*03d0*/  FSETP.EQ.OR P0, PT, |R0|, +INF , !P1 ;  /* 0x7f8000000000780b */ /* 0x000fc40004f02600 */
[----:B------:R-:W-:Y:S02]  /*03e0*/  SHF.R.U32.HI R9, RZ, 0x5, R7 ;  /* 0x00000005ff097819 */ /* 0x000fe40000011607 */
[----:B------:R-:W-:Y:S02]  /*03f0*/  LOP3.LUT R4, R5, 0x1f, RZ, 0xc0, !PT ;  /* 0x0000001f05047812 */ /* 0x000fe400078ec0ff */
[----:B------:R-:W-:Y:S01]  /*0400*/  LOP3.LUT R5, R8, 0x80000000, RZ, 0xfc, !PT ;  /* 0x8000000008057812 */ /* 0x000fe200078efcff */
[----:B------:R-:W-:Y:S01]  /*0410*/  IMAD.U32 R8, R9, -0x4, RZ ;  /* 0xfffffffc09087824 */ /* 0x000fe200078e00ff */
[----:B------:R-:W-:Y:S02]  /*0420*/  P2R R10, PR, RZ, 0x1 ;  /* 0x00000001ff0a7803 */ /* 0x000fe40000000000 */
[----:B------:R-:W-:Y:S02]  /*0430*/  IADD3 R7, PT, PT, -R4, 0x20, RZ ;  /* 0x0000002004077810 */ /* 0x000fe40007ffe1ff */
[----:B------:R-:W-:-:S07]  /*0440*/  FSEL R9, R11, -INF , P2 ;  /* 0xff8000000b097808 */ /* 0x000fce0001000000 */
.L_x_16:
[----:B------:R-:W-:Y:S01]  /*0450*/  ISETP.NE.AND P0, PT, R10, RZ, PT ;  /* 0x000000ff0a00720c */ /* 0x000fe20003f05270 */
[----:B------:R-:W-:Y:S01]  /*0460*/  BSSY.RECONVERGENT B0, `(.L_x_6) ;  /* 0x000005a000007945 */ /* 0x000fe20003800200 */
[----:B------:R-:W-:Y:S01]  /*0470*/  IMAD.MOV.U32 R25, RZ, RZ, R6 ;  /* 0x000000ffff197224 */ /* 0x000fe200078e0006 */
[----:B------:R-:W-:-:S10]  /*0480*/  MOV R26, R3 ;  /* 0x00000003001a7202 */ /* 0x000fd40000000f00 */
[----:B------:R-:W-:Y:S05]  /*0490*/  @P0 BRA `(.L_x_7) ;  /* 0x0000000400580947 */ /* 0x000fea0003800000 */
[----:B------:R-:W-:Y:S01]  /*04a0*/  IMAD.MOV.U32 R25, RZ, RZ, RZ ;  /* 0x000000ffff197224 */ /* 0x000fe200078e00ff */
[----:B------:R-:W0:Y:S01]  /*04b0*/  LDCU.64 UR10, c[0x4][URZ] ;  /* 0x01000000ff0a77ac */ /* 0x000e220008000a00 */
[----:B------:R-:W-:Y:S01]  /*04c0*/  IMAD.MOV.U32 R23, RZ, RZ, RZ ;  /* 0x000000ffff177224 */ /* 0x000fe200078e00ff */
[----:B------:R-:W-:Y:S01]  /*04d0*/  UMOV UR6, URZ ;  /* 0x000000ff00067c82 */ /* 0x000fe20008000000 */
[----:B------:R-:W-:-:S05]  /*04e0*/  UMOV UR5, URZ ;  /* 0x000000ff00057c82 */ /* 0x000fca0008000000 */
.L_x_8:
[----:B0-----:R-:W-:Y:S01]  /*04f0*/  IMAD.U32 R16, RZ, RZ, UR10 ;  /* 0x0000000aff107e24 */ /* 0x001fe2000f8e00ff */
[----:B------:R-:W-:-:S05]  /*0500*/  MOV R17, UR11 ;  /* 0x0000000b00117c02 */ /* 0x000fca0008000f00 */
[----:B------:R-:W2:Y:S01]  /*0510*/  LDG.E.CONSTANT R16, desc[UR8][R16.64] ;  /* 0x0000000810107981 */ /* 0x000ea2000c1e9900 */
[----:B------:R-:W-:Y:S01]  /*0520*/  UIADD3 UR5, UPT, UPT, UR5, 0x1, URZ ;  /* 0x0000000105057890 */ /* 0x000fe2000fffe0ff */
[C---:B------:R-:W-:Y:S01]  /*0530*/  ISETP.EQ.AND P0, PT, R23.reuse, RZ, PT ;  /* 0x000000ff1700720c */ /* 0x040fe20003f02270 */
[----:B------:R-:W-:Y:S01]  /*0540*/  UIADD3 UR10, UP1, UPT, UR10, 0x4, URZ ;  /* 0x000000040a0a7890 */ /* 0x000fe2000ff3e0ff */
[C---:B------:R-:W-:Y:S01]  /*0550*/  ISETP.EQ.AND P1, PT, R23.reuse, 0x4, PT ;  /* 0x000000041700780c */ /* 0x040fe20003f22270 */
[----:B------:R-:W-:Y:S01]  /*0560*/  UISETP.NE.AND UP0, UPT, UR5, 0x6, UPT ;  /* 0x000000060500788c */ /* 0x000fe2000bf05270 */
[C---:B------:R-:W-:Y:S01]  /*0570*/  ISETP.EQ.AND P3, PT, R23.reuse, 0xc, PT ;  /* 0x0000000c1700780c */ /* 0x040fe20003f62270 */
[----:B------:R-:W-:Y:S01]  /*0580*/  UIADD3.X UR11, UPT, UPT, URZ, UR11, URZ, UP1, !UPT ;  /* 0x0000000bff0b7290 */ /* 0x000fe20008ffe4ff */
[C---:B------:R-:W-:Y:S02]  /*0590*/  ISETP.EQ.AND P4, PT, R23.reuse, 0x10, PT ;  /* 0x000000101700780c */ /* 0x040fe40003f82270 */
[----:B------:R-:W-:Y:S01]  /*05a0*/  ISETP.EQ.AND P5, PT, R23, 0x14, PT ;  /* 0x000000141700780c */ /* 0x000fe20003fa2270 */
[----:B--2---:R-:W-:-:S03]  /*05b0*/  IMAD.WIDE.U32 R18, R16, R5, RZ ;  /* 0x0000000510127225 */ /* 0x004fc600078e00ff */
[----:B------:R-:W-:-:S04]  /*05c0*/  IADD3 R18, P2, PT, R18, R25, RZ ;  /* 0x0000001912127210 */ /* 0x000fc80007f5e0ff */
[----:B------:R-:W-:Y:S01]  /*05d0*/  IADD3.X R25, PT, PT, R19, UR6, RZ, P2, !PT ;  /* 0x0000000613197c10 */ /* 0x000fe200097fe4ff */
[--C-:B------:R-:W-:Y:S01]  /*05e0*/  @P0 IMAD.MOV.U32 R11, RZ, RZ, R18.reuse ;  /* 0x000000ffff0b0224 */ /* 0x100fe200078e0012 */
[C---:B------:R-:W-:Y:S01]  /*05f0*/  ISETP.EQ.AND P2, PT, R23.reuse, 0x8, PT ;  /* 0x000000081700780c */ /* 0x040fe20003f42270 */
[--C-:B------:R-:W-:Y:S01]  /*0600*/  @P1 IMAD.MOV.U32 R12, RZ, RZ, R18.reuse ;  /* 0x000000ffff0c1224 */ /* 0x100fe200078e0012 */
[----:B------:R-:W-:Y:S01]  /*0610*/  @P3 MOV R20, R18 ;  /* 0x0000001200143202 */ /* 0x000fe20000000f00 */
[--C-:B------:R-:W-:Y:S02]  /*0620*/  @P4 IMAD.MOV.U32 R21, RZ, RZ, R18.reuse ;  /* 0x000000ffff154224 */ /* 0x100fe400078e0012 */
[----:B------:R-:W-:Y:S02]  /*0630*/  @P5 IMAD.MOV.U32 R22, RZ, RZ, R18 ;  /* 0x000000ffff165224 */ /* 0x000fe400078e0012 */
[----:B------:R-:W-:-:S06]  /*0640*/  VIADD R23, R23, 0x4 ;  /* 0x0000000417177836 */ /* 0x000fcc0000000000 */
[----:B------:R-:W-:Y:S01]  /*0650*/  @P2 IMAD.MOV.U32 R13, RZ, RZ, R18 ;  /* 0x000000ffff0d2224 */ /* 0x000fe200078e0012 */
[----:B------:R-:W-:Y:S06]  /*0660*/  BRA.U UP0, `(.L_x_8) ;  /* 0xfffffffd00a07547 */ /* 0x000fec000b83ffff */
[C---:B------:R-:W-:Y:S01]  /*0670*/  ISETP.EQ.AND P3, PT, R8.reuse, -0x18, PT ;  /* 0xffffffe80800780c */ /* 0x040fe20003f62270 */
[----:B------:R-:W-:Y:S01]  /*0680*/  BSSY.RECONVERGENT B1, `(.L_x_9) ;  /* 0x0000026000017945 */ /* 0x000fe20003800200 */
[C---:B------:R-:W-:Y:S02]  /*0690*/  ISETP.EQ.AND P4, PT, R8.reuse, -0x14, PT ;  /* 0xffffffec0800780c */ /* 0x040fe40003f82270 */
[C---:B------:R-:W-:Y:S02]  /*06a0*/  ISETP.EQ.AND P0, PT, R8.reuse, -0x10, PT ;  /* 0xfffffff00800780c */ /* 0x040fe40003f02270 */
[C---:B------:R-:W-:Y:S02]  /*06b0*/  ISETP.EQ.AND P1, PT, R8.reuse, -0xc, PT ;  /* 0xfffffff40800780c */ /* 0x040fe40003f22270 */
[----:B------:R-:W-:Y:S02]  /*06c0*/  ISETP.EQ.AND P2, PT, R8, -0x8, PT ;  /* 0xfffffff80800780c */ /* 0x000fe40003f42270 */
[----:B------:R-:W-:-:S02]  /*06d0*/  ISETP.NE.AND P6, PT, R4, RZ, PT ;  /* 0x000000ff0400720c */ /* 0x000fc40003fc5270 */
[C---:B------:R-:W-:Y:S02]  /*06e0*/  ISETP.EQ.AND P5, PT, R8.reuse, 0x4, PT ;  /* 0x000000040800780c */ /* 0x040fe40003fa2270 */
[----:B------:R-:W-:Y:S01]  /*06f0*/  @P3 MOV R23, R11 ;  /* 0x0000000b00173202 */ /* 0x000fe20000000f00 */
[----:B------:R-:W-:Y:S01]  /*0700*/  @P4 IMAD.MOV.U32 R16, RZ, RZ, R11 ;  /* 0x000000ffff104224 */ /* 0x000fe200078e000b */
[C---:B------:R-:W-:Y:S01]  /*0710*/  ISETP.EQ.AND P3, PT, R8.reuse, -0x4, PT ;  /* 0xfffffffc0800780c */ /* 0x040fe20003f62270 */
[--C-:B------:R-:W-:Y:S01]  /*0720*/  @P4 IMAD.MOV.U32 R23, RZ, RZ, R12.reuse ;  /* 0x000000ffff174224 */ /* 0x100fe200078e000c */
[----:B------:R-:W-:Y:S01]  /*0730*/  ISETP.EQ.AND P4, PT, R8, RZ, PT ;  /* 0x000000ff0800720c */ /* 0x000fe20003f82270 */
[----:B------:R-:W-:Y:S01]  /*0740*/  @P0 IMAD.MOV.U32 R16, RZ, RZ, R12 ;  /* 0x000000ffff100224 */ /* 0x000fe200078e000c */
[----:B------:R-:W-:Y:S01]  /*0750*/  @P0 MOV R23, R13 ;  /* 0x0000000d00170202 */ /* 0x000fe20000000f00 */
[----:B------:R-:W-:Y:S02]  /*0760*/  @P1 IMAD.MOV.U32 R16, RZ, RZ, R13 ;  /* 0x000000ffff101224 */ /* 0x000fe400078e000d */
[--C-:B------:R-:W-:Y:S01]  /*0770*/  @P1 IMAD.MOV.U32 R23, RZ, RZ, R20.reuse ;  /* 0x000000ffff171224 */ /* 0x100fe200078e0014 */
[----:B------:R-:W-:Y:S01]  /*0780*/  @P2 MOV R23, R21 ;  /* 0x0000001500172202 */ /* 0x000fe20000000f00 */
[----:B------:R-:W-:-:S04]  /*0790*/  @P2 IMAD.MOV.U32 R16, RZ, RZ, R20 ;  /* 0x000000ffff102224 */ /* 0x000fc800078e0014 */
[----:B------:R-:W-:Y:S02]  /*07a0*/  @P3 IMAD.MOV.U32 R16, RZ, RZ, R21 ;  /* 0x000000ffff103224 */ /* 0x000fe400078e0015 */
[--C-:B------:R-:W-:Y:S01]  /*07b0*/  @P3 IMAD.MOV.U32 R23, RZ, RZ, R22.reuse ;  /* 0x000000ffff173224 */ /* 0x100fe200078e0016 */
[----:B------:R-:W-:Y:S01]  /*07c0*/  @P4 MOV R23, R25 ;  /* 0x0000001900174202 */ /* 0x000fe20000000f00 */
[----:B------:R-:W-:Y:S02]  /*07d0*/  @P4 IMAD.MOV.U32 R16, RZ, RZ, R22 ;  /* 0x000000ffff104224 */ /* 0x000fe400078e0016 */
[----:B------:R-:W-:Y:S01]  /*07e0*/  @P5 IMAD.MOV.U32 R16, RZ, RZ, R25 ;  /* 0x000000ffff105224 */ /* 0x000fe200078e0019 */
[----:B------:R-:W-:Y:S06]  /*07f0*/  @!P6 BRA `(.L_x_10) ;  /* 0x000000000038e947 */ /* 0x000fec0003800000 */
[----:B------:R-:W-:Y:S01]  /*0800*/  @P0 IMAD.MOV.U32 R18, RZ, RZ, R11 ;  /* 0x000000ffff120224 */ /* 0x000fe200078e000b */
[----:B------:R-:W-:Y:S01]  /*0810*/  ISETP.EQ.AND P0, PT, R8, 0x8, PT ;  /* 0x000000080800780c */ /* 0x000fe20003f02270 */
[----:B------:R-:W-:Y:S01]  /*0820*/  @P1 IMAD.MOV.U32 R18, RZ, RZ, R12 ;  /* 0x000000ffff121224 */ /* 0x000fe200078e000c */
[----:B------:R-:W-:Y:S01]  /*0830*/  @P2 MOV R18, R13 ;  /* 0x0000000d00122202 */ /* 0x000fe20000000f00 */
[----:B------:R-:W-:Y:S01]  /*0840*/  @P3 IMAD.MOV.U32 R18, RZ, RZ, R20 ;  /* 0x000000ffff123224 */ /* 0x000fe200078e0014 */
[-C--:B------:R-:W-:Y:S01]  /*0850*/  SHF.L.U32 R17, R16, R4.reuse, RZ ;  /* 0x0000000410117219 */ /* 0x080fe200000006ff */
[----:B------:R-:W-:Y:S01]  /*0860*/  @P4 IMAD.MOV.U32 R18, RZ, RZ, R21 ;  /* 0x000000ffff124224 */ /* 0x000fe200078e0015 */
[----:B------:R-:W-:Y:S01]  /*0870*/  SHF.L.U32 R23, R23, R4, RZ ;  /* 0x0000000417177219 */ /* 0x000fe200000006ff */
[----:B------:R-:W-:Y:S01]  /*0880*/  @P5 IMAD.MOV.U32 R18, RZ, RZ, R22 ;  /* 0x000000ffff125224 */ /* 0x000fe200078e0016 */
[----:B------:R-:W-:-:S05]  /*0890*/  SHF.R.U32.HI R16, RZ, R7, R16 ;  /* 0x00000007ff107219 */ /* 0x000fca0000011610 */
[----:B------:R-:W-:Y:S01]  /*08a0*/  @P0 MOV R18, R25 ;  /* 0x0000001900120202 */ /* 0x000fe20000000f00 */
[----:B------:R-:W-:-:S03]  /*08b0*/  IMAD.IADD R23, R23, 0x1, R16 ;  /* 0x0000000117177824 */ /* 0x000fc600078e0210 */
[----:B------:R-:W-:-:S05]  /*08c0*/  SHF.R.U32.HI R18, RZ, R7, R18 ;  /* 0x00000007ff127219 */ /* 0x000fca0000011612 */
[----:B------:R-:W-:-:S07]  /*08d0*/  IMAD.IADD R16, R17, 0x1, R18 ;  /* 0x0000000111107824 */ /* 0x000fce00078e0212 */
.L_x_10:
[----:B------:R-:W-:Y:S05]  /*08e0*/  BSYNC.RECONVERGENT B1 ;  /* 0x0000000000017941 */ /* 0x000fea0003800200 */
.L_x_9:
[C---:B------:R-:W-:Y:S01]  /*08f0*/  SHF.L.W.U32.HI R25, R16.reuse, 0x2, R23 ;  /* 0x0000000210197819 */ /* 0x040fe20000010e17 */
[----:B------:R-:W-:Y:S01]  /*0900*/  IMAD.SHL.U32 R16, R16, 0x4, RZ ;  /* 0x0000000410107824 */ /* 0x000fe200078e00ff */
[----:B------:R-:W-:Y:S01]  /*0910*/  UMOV UR6, 0x54442d19 ;  /* 0x54442d1900067882 */ /* 0x000fe20000000000 */
[----:B------:R-:W-:Y:S01]  /*0920*/  UMOV UR7, 0x3bf921fb ;  /* 0x3bf921fb00077882 */ /* 0x000fe20000000000 */
[----:B------:R-:W-:Y:S02]  /*0930*/  SHF.R.S32.HI R17, RZ, 0x1f, R25 ;  /* 0x0000001fff117819 */ /* 0x000fe40000011419 */
[----:B------:R-:W-:Y:S02]  /*0940*/  ISETP.GE.AND P0, PT, R0, RZ, PT ;  /* 0x000000ff0000720c */ /* 0x000fe40003f06270 */
[C---:B------:R-:W-:Y:S02]  /*0950*/  LOP3.LUT R16, R17.reuse, R16, RZ, 0x3c, !PT ;  /* 0x0000001011107212 */ /* 0x040fe400078e3cff */
[----:B------:R-:W-:-:S02]  /*0960*/  LOP3.LUT R17, R17, R25, RZ, 0x3c, !PT ;  /* 0x0000001911117212 */ /* 0x000fc400078e3cff */
[C---:B------:R-:W-:Y:S02]  /*0970*/  LOP3.LUT R26, R25.reuse, R0, RZ, 0x3c, !PT ;  /* 0x00000000191a7212 */ /* 0x040fe400078e3cff */
[----:B------:R-:W-:Y:S02]  /*0980*/  SHF.R.U32.HI R24, RZ, 0x1e, R23 ;  /* 0x0000001eff187819 */ /* 0x000fe40000011617 */
[----:B------:R-:W0:Y:S01]  /*0990*/  I2F.F64.S64 R16, R16 ;  /* 0x0000001000107312 */ /* 0x000e220000301c00 */
[----:B------:R-:W-:Y:S02]  /*09a0*/  ISETP.GE.AND P1, PT, R26, RZ, PT ;  /* 0x000000ff1a00720c */ /* 0x000fe40003f26270 */
[----:B------:R-:W-:-:S04]  /*09b0*/  LEA.HI R25, R25, R24, RZ, 0x1 ;  /* 0x0000001819197211 */ /* 0x000fc800078f08ff */
[----:B------:R-:W-:Y:S01]  /*09c0*/  @!P0 IADD3 R25, PT, PT, -R25, RZ, RZ ;  /* 0x000000ff19198210 */ /* 0x000fe20007ffe1ff */
[----:B0-----:R-:W-:-:S10]  /*09d0*/  DMUL R18, R16, UR6 ;  /* 0x0000000610127c28 */ /* 0x001fd40008000000 */
[----:B------:R-:W0:Y:S02]  /*09e0*/  F2F.F32.F64 R18, R18 ;  /* 0x0000001200127310 */ /* 0x000e240000301000 */
[----:B0-----:R-:W-:-:S07]  /*09f0*/  FSEL R26, -R18, R18, !P1 ;  /* 0x00000012121a7208 */ /* 0x001fce0004800100 */
.L_x_7:
[----:B------:R-:W-:Y:S05]  /*0a00*/  BSYNC.RECONVERGENT B0 ;  /* 0x0000000000007941 */ /* 0x000fea0003800200 */
.L_x_6:
[----:B------:R-:W-:Y:S02]  /*0a10*/  IMAD.MOV.U32 R23, RZ, RZ, 0x37cbac00 ;  /* 0x37cbac00ff177424 */ /* 0x000fe400078e00ff */
[----:B------:R-:W-:Y:S01]  /*0a20*/  FMUL R17, R26, R26 ;  /* 0x0000001a1a117220 */ /* 0x000fe20000400000 */
[C---:B------:R-:W-:Y:S01]  /*0a30*/  LOP3.LUT R18, R25.reuse, 0x1, RZ, 0xc0, !PT ;  /* 0x0000000119127812 */ /* 0x040fe200078ec0ff */
[----:B------:R-:W-:Y:S01]  /*0a40*/  IMAD.MOV.U32 R24, RZ, RZ, 0x3d2aaabb ;  /* 0x3d2aaabbff187424 */ /* 0x000fe200078e00ff */
[----:B------:R-:W-:Y:S01]  /*0a50*/  LOP3.LUT P1, RZ, R25, 0x2, RZ, 0xc0, !PT ;  /* 0x0000000219ff7812 */ /* 0x000fe2000782c0ff */
[----:B------:R-:W-:Y:S01]  /*0a60*/  FFMA R16, R17, R23, -0.0013887860113754868507 ;  /* 0xbab607ed11107423 */ /* 0x000fe20000000017 */
[----:B------:R-:W-:Y:S01]  /*0a70*/  ISETP.NE.U32.AND P0, PT, R18, 0x1, PT ;  /* 0x000000011200780c */ /* 0x000fe20003f05070 */
[----:B------:R-:W-:Y:S01]  /*0a80*/  IMAD.MOV.U32 R25, RZ, RZ, 0x3effffff ;  /* 0x3effffffff197424 */ /* 0x000fe200078e00ff */
[----:B------:R-:W-:Y:S01]  /*0a90*/  ISETP.NE.AND P2, PT, R10, RZ, PT ;  /* 0x000000ff0a00720c */ /* 0x000fe20003f45270 */
[----:B------:R-:W-:Y:S01]  /*0aa0*/  BSSY.RECONVERGENT B0, `(.L_x_11) ;  /* 0x0000060000007945 */ /* 0x000fe20003800200 */
[----:B------:R-:W-:Y:S01]  /*0ab0*/  FSEL R16, R16, -0.00019574658654164522886, !P0 ;  /* 0xb94d415310107808 */ /* 0x000fe20004000000 */
[----:B------:R-:W-:Y:S01]  /*0ac0*/  IMAD.MOV.U32 R28, RZ, RZ, R3 ;  /* 0x000000ffff1c7224 */ /* 0x000fe200078e0003 */
[----:B------:R-:W-:-:S02]  /*0ad0*/  FSEL R18, R24, 0.0083327032625675201416, !P0 ;  /* 0x3c0885e418127808 */ /* 0x000fc40004000000 */
[----:B------:R-:W-:Y:S02]  /*0ae0*/  FSEL R19, -R25, -0.16666662693023681641, !P0 ;  /* 0xbe2aaaa819137808 */ /* 0x000fe40004000100 */
[----:B------:R-:W-:Y:S01]  /*0af0*/  MOV R29, R6 ;  /* 0x00000006001d7202 */ /* 0x000fe20000000f00 */
[----:B------:R-:W-:Y:S01]  /*0b00*/  FFMA R18, R17, R16, R18 ;  /* 0x0000001011127223 */ /* 0x000fe20000000012 */
[----:B------:R-:W-:-:S03]  /*0b10*/  FSEL R16, R26, 1, P0 ;  /* 0x3f8000001a107808 */ /* 0x000fc60000000000 */
[C---:B------:R-:W-:Y:S02]  /*0b20*/  FFMA R18, R17.reuse, R18, R19 ;  /* 0x0000001211127223 */ /* 0x040fe40000000013 */
[----:B------:R-:W-:-:S04]  /*0b30*/  FFMA R17, R17, R16, RZ ;  /* 0x0000001011117223 */ /* 0x000fc800000000ff */
[----:B------:R-:W-:-:S04]  /*0b40*/  FFMA R16, R17, R18, R16 ;  /* 0x0000001211107223 */ /* 0x000fc80000000010 */
[----:B------:R-:W-:-:S04]  /*0b50*/  @P1 FADD R16, RZ, -R16 ;  /* 0x80000010ff101221 */ /* 0x000fc80000000000 */
[----:B------:R-:W-:Y:S01]  /*0b60*/  FADD R26, R16, R27 ;  /* 0x0000001b101a7221 */ /* 0x000fe20000000000 */
[----:B------:R-:W-:Y:S06]  /*0b70*/  @P2 BRA `(.L_x_12) ;  /* 0x0000000400482947 */ /* 0x000fec0003800000 */
[----:B------:R-:W-:Y:S01]  /*0b80*/  IMAD.MOV.U32 R19, RZ, RZ, RZ ;  /* 0x000000ffff137224 */ /* 0x000fe200078e00ff */
[----:B------:R-:W-:Y:S01]  /*0b90*/  UMOV UR5, URZ ;  /* 0x000000ff00057c82 */ /* 0x000fe20008000000 */
[----:B------:R-:W-:-:S07]  /*0ba0*/  IMAD.MOV.U32 R27, RZ, RZ, RZ ;  /* 0x000000ffff1b7224 */ /* 0x000fce00078e00ff */
.L_x_13:
[----:B------:R-:W0:Y:S02]  /*0bb0*/  LDC.64 R16, c[0x4][RZ] ;  /* 0x01000000ff107b82 */ /* 0x000e240000000a00 */
[----:B0-----:R-:W-:-:S05]  /*0bc0*/  IMAD.WIDE.U32 R28, R27, 0x4, R16 ;  /* 0x000000041b1c7825 */ /* 0x001fca00078e0010 */
[----:B------:R-:W2:Y:S02]  /*0bd0*/  LDG.E.CONSTANT R16, desc[UR8][R28.64] ;  /* 0x000000081c107981 */ /* 0x000ea4000c1e9900 */
[----:B--2---:R-:W-:-:S03]  /*0be0*/  IMAD.WIDE.U32 R16, R16, R5, RZ ;  /* 0x0000000510107225 */ /* 0x004fc600078e00ff */
[----:B------:R-:W-:Y:S02]  /*0bf0*/  IADD3 R18, P0, PT, R16, R19, RZ ;  /* 0x0000001310127210 */ /* 0x000fe40007f1e0ff */
[C---:B------:R-:W-:Y:S01]  /*0c00*/  SHF.L.U32 R16, R27.reuse, 0x2, RZ ;  /* 0x000000021b107819 */ /* 0x040fe200000006ff */
[----:B------:R-:W-:Y:S01]  /*0c10*/  VIADD R27, R27, 0x1 ;  /* 0x000000011b1b7836 */ /* 0x000fe20000000000 */
[----:B------:R-:W-:Y:S02]  /*0c20*/  IADD3.X R19, PT, PT, R17, UR5, RZ, P0, !PT ;  /* 0x0000000511137c10 */ /* 0x000fe400087fe4ff */
[C---:B------:R-:W-:Y:S02]  /*0c30*/  ISETP.EQ.AND P5, PT, R16.reuse, RZ, PT ;  /* 0x000000ff1000720c */ /* 0x040fe40003fa2270 */
[C---:B------:R-:W-:Y:S02]  /*0c40*/  ISETP.EQ.AND P0, PT, R16.reuse, 0x4, PT ;  /* 0x000000041000780c */ /* 0x040fe40003f02270 */
[----:B------:R-:W-:-:S02]  /*0c50*/  ISETP.EQ.AND P1, PT, R16, 0x8, PT ;  /* 0x000000081000780c */ /* 0x000fc40003f22270 */
[C---:B------:R-:W-:Y:S02]  /*0c60*/  ISETP.EQ.AND P2, PT, R16.reuse, 0xc, PT ;  /* 0x0000000c1000780c */ /* 0x040fe40003f42270 */
[C---:B------:R-:W-:Y:S02]  /*0c70*/  ISETP.EQ.AND P3, PT, R16.reuse, 0x10, PT ;  /* 0x000000101000780c */ /* 0x040fe40003f62270 */
[----:B------:R-:W-:-:S03]  /*0c80*/  ISETP.EQ.AND P4, PT, R16, 0x14, PT ;  /* 0x000000141000780c */ /* 0x000fc60003f82270 */
[--C-:B------:R-:W-:Y:S01]  /*0c90*/  @P5 IMAD.MOV.U32 R11, RZ, RZ, R18.reuse ;  /* 0x000000ffff0b5224 */ /* 0x100fe200078e0012 */
[----:B------:R-:W-:Y:S01]  /*0ca0*/  ISETP.NE.AND P5, PT, R27, 0x6, PT ;  /* 0x000000061b00780c */ /* 0x000fe20003fa5270 */
[--C-:B------:R-:W-:Y:S02]  /*0cb0*/  @P0 IMAD.MOV.U32 R12, RZ, RZ, R18.reuse ;  /* 0x000000ffff0c0224 */ /* 0x100fe400078e0012 */
[----:B------:R-:W-:Y:S02]  /*0cc0*/  @P1 MOV R13, R18 ;  /* 0x00000012000d1202 */ /* 0x000fe40000000f00 */
[--C-:B------:R-:W-:Y:S02]  /*0cd0*/  @P2 IMAD.MOV.U32 R20, RZ, RZ, R18.reuse ;  /* 0x000000ffff142224 */ /* 0x100fe400078e0012 */
[--C-:B------:R-:W-:Y:S02]  /*0ce0*/  @P3 IMAD.MOV.U32 R21, RZ, RZ, R18.reuse ;  /* 0x000000ffff153224 */ /* 0x100fe400078e0012 */
[----:B------:R-:W-:-:S04]  /*0cf0*/  @P4 IMAD.MOV.U32 R22, RZ, RZ, R18 ;  /* 0x000000ffff164224 */ /* 0x000fc800078e0012 */
[----:B------:R-:W-:Y:S05]  /*0d00*/  @P5 BRA `(.L_x_13) ;  /* 0xfffffffc00a85947 */ /* 0x000fea000383ffff */
        /* <DEDUP_REMOVED lines=39> */
.L_x_15:
[----:B------:R-:W-:Y:S05]  /*0f80*/  BSYNC.RECONVERGENT B1 ;  /* 0x0000000000017941 */ /* 0x000fea0003800200 */
.L_x_14:
[C---:B------:R-:W-:Y:S01]  /*0f90*/  SHF.L.W.U32.HI R29, R16.reuse, 0x2, R27 ;  /* 0x00000002101d7819 */ /* 0x040fe20000010e1b */
[----:B------:R-:W-:Y:S01]  /*0fa0*/  IMAD.SHL.U32 R16, R16, 0x4, RZ ;  /* 0x0000000410107824 */ /* 0x000fe200078e00ff */
[----:B------:R-:W-:Y:S01]  /*0fb0*/  UMOV UR6, 0x54442d19 ;  /* 0x54442d1900067882 */ /* 0x000fe20000000000 */
[----:B------:R-:W-:Y:S01]  /*0fc0*/  UMOV UR7, 0x3bf921fb ;  /* 0x3bf921fb00077882 */ /* 0x000fe20000000000 */
[----:B------:R-:W-:Y:S02]  /*0fd0*/  SHF.R.S32.HI R17, RZ, 0x1f, R29 ;  /* 0x0000001fff117819 */ /* 0x000fe4000001141d */
[----:B------:R-:W-:Y:S02]  /*0fe0*/  LOP3.LUT R18, R29, R0, RZ, 0x3c, !PT ;  /* 0x000000001d127212 */ /* 0x000fe400078e3cff */
[C---:B------:R-:W-:Y:S02]  /*0ff0*/  LOP3.LUT R16, R17.reuse, R16, RZ, 0x3c, !PT ;  /* 0x0000001011107212 */ /* 0x040fe400078e3cff */
[----:B------:R-:W-:-:S02]  /*1000*/  LOP3.LUT R17, R17, R29, RZ, 0x3c, !PT ;  /* 0x0000001d11117212 */ /* 0x000fc400078e3cff */
[----:B------:R-:W-:Y:S02]  /*1010*/  ISETP.GE.AND P0, PT, R18, RZ, PT ;  /* 0x000000ff1200720c */ /* 0x000fe40003f06270 */
[----:B------:R-:W-:Y:S02]  /*1020*/  ISETP.GE.AND P1, PT, R0, RZ, PT ;  /* 0x000000ff0000720c */ /* 0x000fe40003f26270 */
[----:B------:R-:W0:Y:S01]  /*1030*/  I2F.F64.S64 R16, R16 ;  /* 0x0000001000107312 */ /* 0x000e220000301c00 */
[----:B------:R-:W-:-:S04]  /*1040*/  SHF.R.U32.HI R28, RZ, 0x1e, R27 ;  /* 0x0000001eff1c7819 */ /* 0x000fc8000001161b */
[----:B------:R-:W-:-:S06]  /*1050*/  LEA.HI R29, R29, R28, RZ, 0x1 ;  /* 0x0000001c1d1d7211 */ /* 0x000fcc00078f08ff */
[----:B------:R-:W-:Y:S01]  /*1060*/  @!P1 IADD3 R29, PT, PT, -R29, RZ, RZ ;  /* 0x000000ff1d1d9210 */ /* 0x000fe20007ffe1ff */
[----:B0-----:R-:W-:-:S10]  /*1070*/  DMUL R18, R16, UR6 ;  /* 0x0000000610127c28 */ /* 0x001fd40008000000 */
[----:B------:R-:W0:Y:S02]  /*1080*/  F2F.F32.F64 R18, R18 ;  /* 0x0000001200127310 */ /* 0x000e240000301000 */
[----:B0-----:R-:W-:-:S07]  /*1090*/  FSEL R28, -R18, R18, !P0 ;  /* 0x00000012121c7208 */ /* 0x001fce0004000100 */
.L_x_12:
[----:B------:R-:W-:Y:S05]  /*10a0*/  BSYNC.RECONVERGENT B0 ;  /* 0x0000000000007941 */ /* 0x000fea0003800200 */
.L_x_11:
[----:B------:R-:W-:Y:S01]  /*10b0*/  FMUL R17, R28, R28 ;  /* 0x0000001c1c117220 */ /* 0x000fe20000400000 */
[----:B------:R-:W-:Y:S01]  /*10c0*/  LOP3.LUT R16, R29, 0x1, RZ, 0xc0, !PT ;  /* 0x000000011d107812 */ /* 0x000fe200078ec0ff */
[----:B------:R-:W-:Y:S02]  /*10d0*/  UIADD3 UR4, UPT, UPT, UR4, 0x1, URZ ;  /* 0x0000000104047890 */ /* 0x000fe4000fffe0ff */
[----:B------:R-:W-:Y:S01]  /*10e0*/  FFMA R23, R17, R23, -0.0013887860113754868507 ;  /* 0xbab607ed11177423 */ /* 0x000fe20000000017 */
[----:B------:R-:W-:Y:S01]  /*10f0*/  ISETP.NE.U32.AND P0, PT, R16, 0x1, PT ;  /* 0x000000011000780c */ /* 0x000fe20003f05070 */
[----:B------:R-:W-:Y:S01]  /*1100*/  VIADD R16, R29, 0x1 ;  /* 0x000000011d107836 */ /* 0x000fe20000000000 */
[----:B------:R-:W-:Y:S02]  /*1110*/  UISETP.NE.AND UP0, UPT, UR4, 0x3e8, UPT ;  /* 0x000003e80400788c */ /* 0x000fe4000bf05270 */
[----:B------:R-:W-:Y:S02]  /*1120*/  FSEL R24, R24, 0.0083327032625675201416, P0 ;  /* 0x3c0885e418187808 */ /* 0x000fe40000000000 */
[----:B------:R-:W-:-:S02]  /*1130*/  FSEL R18, R23, -0.00019574658654164522886, P0 ;  /* 0xb94d415317127808 */ /* 0x000fc40000000000 */
[----:B------:R-:W-:Y:S02]  /*1140*/  LOP3.LUT P1, RZ, R16, 0x2, RZ, 0xc0, !PT ;  /* 0x0000000210ff7812 */ /* 0x000fe4000782c0ff */
[----:B------:R-:W-:Y:S01]  /*1150*/  FSEL R16, R28, 1, !P0 ;  /* 0x3f8000001c107808 */ /* 0x000fe20004000000 */
[----:B------:R-:W-:Y:S01]  /*1160*/  FFMA R18, R17, R18, R24 ;  /* 0x0000001211127223 */ /* 0x000fe20000000018 */
[----:B------:R-:W-:-:S03]  /*1170*/  FSEL R25, -R25, -0.16666662693023681641, P0 ;  /* 0xbe2aaaa819197808 */ /* 0x000fc60000000100 */
[C---:B------:R-:W-:Y:S02]  /*1180*/  FFMA R19, R17.reuse, R16, RZ ;  /* 0x0000001011137223 */ /* 0x040fe400000000ff */
[----:B------:R-:W-:-:S04]  /*1190*/  FFMA R18, R17, R18, R25 ;  /* 0x0000001211127223 */ /* 0x000fc80000000019 */
[----:B------:R-:W-:-:S04]  /*11a0*/  FFMA R19, R19, R18, R16 ;  /* 0x0000001213137223 */ /* 0x000fc80000000010 */
[----:B------:R-:W-:-:S04]  /*11b0*/  @P1 FADD R19, RZ, -R19 ;  /* 0x80000013ff131221 */ /* 0x000fc80000000000 */
[----:B------:R-:W-:-:S04]  /*11c0*/  FADD R19, R26, R19 ;  /* 0x000000131a137221 */ /* 0x000fc80000000000 */
[----:B------:R-:W-:-:S04]  /*11d0*/  FADD R16, R2, R19 ;  /* 0x0000001302107221 */ /* 0x000fc80000000000 */
[----:B------:R-:W-:Y:S01]  /*11e0*/  FADD R27, R9, R16 ;  /* 0x00000010091b7221 */ /* 0x000fe20000000000 */
[----:B------:R-:W-:Y:S06]  /*11f0*/  BRA.U UP0, `(.L_x_16) ;  /* 0xfffffff100947547 */ /* 0x000fec000b83ffff */
[----:B------:R-:W-:Y:S01]  /*1200*/  STG.E desc[UR8][R14.64], R27 ;  /* 0x0000001b0e007986 */ /* 0x000fe2000c101908 */
[----:B------:R-:W-:Y:S05]  /*1210*/  EXIT ;  /* 0x000000000000794d */ /* 0x000fea0003800000 */
.L_x_17:
        /* <DEDUP_REMOVED lines=14> */
.L_x_21:


//--------------------- .nv.global.init           --------------------------
	.section	.nv.global.init,"aw",@progbits
	.align	4
.nv.global.init:
	.type		__cudart_i2opi_f,@object
	.size		__cudart_i2opi_f,(.L_0 - __cudart_i2opi_f)
__cudart_i2opi_f:
        /*0000*/ 	.byte	0x41, 0x90, 0x43, 0x3c, 0x99, 0x95, 0x62, 0xdb, 0xc0, 0xdd, 0x34, 0xf5, 0xd1, 0x57, 0x27, 0xfc
        /*0010*/ 	.byte	0x29, 0x15, 0x44, 0x4e, 0x6e, 0x83, 0xf9, 0xa2
.L_0:


//--------------------- .nv.shared.reserved.0     --------------------------
	.section	.nv.shared.reserved.0,"aw",@nobits
	.weak		__nv_reservedSMEM_offset_0_alias
	.size		__nv_reservedSMEM_offset_0_alias, 0, 64
	.other		__nv_reservedSMEM_offset_0_alias,@"STO_CUDA_RESERVED_SHARED STV_DEFAULT"
__nv_reservedSMEM_offset_0_alias:
	.zero		0
	.zero		64


//--------------------- .nv.constant0._Z13stress_atomicPf --------------------------
	.section	.nv.constant0._Z13stress_atomicPf,"a",@progbits
	.sectionflags	@""
	.align	4
.nv.constant0._Z13stress_atomicPf:
	.zero		904


//--------------------- .nv.constant0._Z9stress_xuPf --------------------------
	.section	.nv.constant0._Z9stress_xuPf,"a",@progbits
	.sectionflags	@""
	.align	4
.nv.constant0._Z9stress_xuPf:
	.zero		904


//--------------------- .nv.constant0._Z13stress_memoryPf --------------------------
	.section	.nv.constant0._Z13stress_memoryPf,"a",@progbits
	.sectionflags	@""
	.align	4
.nv.constant0._Z13stress_memoryPf:
	.zero		904


//--------------------- .nv.constant0._Z14stress_computePf --------------------------
	.section	.nv.constant0._Z14stress_computePf,"a",@progbits
	.sectionflags	@""
	.align	4
.nv.constant0._Z14stress_computePf:
	.zero		904


//--------------------- SYMBOLS --------------------------

	.type		.nv.reservedSmem.offset0,@object
	.size		.nv.reservedSmem.offset0,0x4
